	.target	sm_90a

	.elftype	@"ET_EXEC"


//--------------------- .note.nv.tkinfo           --------------------------
	.section	.note.nv.tkinfo,"",@"SHT_NOTE"
	.sectionflags	@"SHF_NOTE_NV_TKINFO"
	.tkinfo
        /*0018*/ 	.word	0x00000002
        /*0030*/ 	.string	""
        /*0030*/ 	.string	"ptxas"
        /*0030*/ 	.string	"Cuda compilation tools, release 13.0, V13.0.88"
        /*0030*/ 	.string	"Build cuda_13.0.r13.0/compiler.36424714_0"
        /*0030*/ 	.string	"-v  -suppress-debug-info  -lineinfo  -arch sm_90a "



//--------------------- .note.nv.cuinfo           --------------------------
	.section	.note.nv.cuinfo,"",@"SHT_NOTE"
	.sectionflags	@"SHF_NOTE_NV_CUINFO"
        /*0018*/ 	.short	0x0002
        /*001a*/ 	.short	0x005a
        /*001c*/ 	.short	0x0082
	.zero		2


//--------------------- .nv.info                  --------------------------
	.section	.nv.info,"",@"SHT_CUDA_INFO"
	.align	4


	//----- nvinfo : EIATTR_REGCOUNT
	.align		4
        /*0000*/ 	.byte	0x04, 0x2f
        /*0002*/ 	.short	(.L_1 - .L_0)
	.align		4
.L_0:
        /*0004*/ 	.word	index@(matmul_kernel)
        /*0008*/ 	.word	0x000000fe


	//----- nvinfo : EIATTR_FRAME_SIZE
	.align		4
.L_1:
        /*000c*/ 	.byte	0x04, 0x11
        /*000e*/ 	.short	(.L_3 - .L_2)
	.align		4
.L_2:
        /*0010*/ 	.word	index@(matmul_kernel)
        /*0014*/ 	.word	0x00000000


	//----- nvinfo : EIATTR_MIN_STACK_SIZE
	.align		4
.L_3:
        /*0018*/ 	.byte	0x04, 0x12
        /*001a*/ 	.short	(.L_5 - .L_4)
	.align		4
.L_4:
        /*001c*/ 	.word	index@(matmul_kernel)
        /*0020*/ 	.word	0x00000000
.L_5:


//--------------------- .nv.compat                --------------------------
	.section	.nv.compat,"",@"SHT_CUDA_COMPAT_INFO"
	.align	4
        /*0000*/ 	.byte	0x02, 0x09, 0x01, 0x00, 0x02, 0x02, 0x04, 0x00, 0x02, 0x05, 0x05, 0x00, 0x03, 0x07, 0x01, 0x01
        /*0010*/ 	.byte	0x02, 0x03, 0x00, 0x00, 0x02, 0x06, 0x01, 0x00, 0x04, 0x0b, 0x08, 0x00, 0x00, 0x00, 0x00, 0x00
        /*0020*/ 	.byte	0x00, 0x00, 0x00, 0x00


//--------------------- .nv.info.matmul_kernel    --------------------------
	.section	.nv.info.matmul_kernel,"",@"SHT_CUDA_INFO"
	.sectionflags	@""
	.align	4


	//----- nvinfo : EIATTR_CUDA_API_VERSION
	.align		4
        /*0000*/ 	.byte	0x04, 0x37
        /*0002*/ 	.short	(.L_7 - .L_6)
.L_6:
        /*0004*/ 	.word	0x00000082


	//----- nvinfo : EIATTR_KPARAM_INFO
	.align		4
.L_7:
        /*0008*/ 	.byte	0x04, 0x17
        /*000a*/ 	.short	(.L_9 - .L_8)
.L_8:
        /*000c*/ 	.word	0x00000000
        /*0010*/ 	.short	0x000d
        /*0012*/ 	.short	0x0048
        /*0014*/ 	.byte	0x00, 0xf4, 0x21, 0x00


	//----- nvinfo : EIATTR_KPARAM_INFO
	.align		4
.L_9:
        /*0018*/ 	.byte	0x04, 0x17
        /*001a*/ 	.short	(.L_11 - .L_10)
.L_10:
        /*001c*/ 	.word	0x00000000
        /*0020*/ 	.short	0x000c
        /*0022*/ 	.short	0x0040
        /*0024*/ 	.byte	0x00, 0xf4, 0x21, 0x00


	//----- nvinfo : EIATTR_KPARAM_INFO
	.align		4
.L_11:
        /*0028*/ 	.byte	0x04, 0x17
        /*002a*/ 	.short	(.L_13 - .L_12)
.L_12:
        /*002c*/ 	.word	0x00000000
        /*0030*/ 	.short	0x000b
        /*0032*/ 	.short	0x0038
        /*0034*/ 	.byte	0x00, 0xf0, 0x11, 0x00


	//----- nvinfo : EIATTR_KPARAM_INFO
	.align		4
.L_13:
        /*0038*/ 	.byte	0x04, 0x17
        /*003a*/ 	.short	(.L_15 - .L_14)
.L_14:
        /*003c*/ 	.word	0x00000000
        /*0040*/ 	.short	0x000a
        /*0042*/ 	.short	0x0034
        /*0044*/ 	.byte	0x00, 0xf0, 0x11, 0x00


	//----- nvinfo : EIATTR_KPARAM_INFO
	.align		4
.L_15:
        /*0048*/ 	.byte	0x04, 0x17
        /*004a*/ 	.short	(.L_17 - .L_16)
.L_16:
        /*004c*/ 	.word	0x00000000
        /*0050*/ 	.short	0x0009
        /*0052*/ 	.short	0x0030
        /*0054*/ 	.byte	0x00, 0xf0, 0x11, 0x00


	//----- nvinfo : EIATTR_KPARAM_INFO
	.align		4
.L_17:
        /*0058*/ 	.byte	0x04, 0x17
        /*005a*/ 	.short	(.L_19 - .L_18)
.L_18:
        /*005c*/ 	.word	0x00000000
        /*0060*/ 	.short	0x0008
        /*0062*/ 	.short	0x002c
        /*0064*/ 	.byte	0x00, 0xf0, 0x11, 0x00


	//----- nvinfo : EIATTR_KPARAM_INFO
	.align		4
.L_19:
        /*0068*/ 	.byte	0x04, 0x17
        /*006a*/ 	.short	(.L_21 - .L_20)
.L_20:
        /*006c*/ 	.word	0x00000000
        /*0070*/ 	.short	0x0007
        /*0072*/ 	.short	0x0028
        /*0074*/ 	.byte	0x00, 0xf0, 0x11, 0x00


	//----- nvinfo : EIATTR_KPARAM_INFO
	.align		4
.L_21:
        /*0078*/ 	.byte	0x04, 0x17
        /*007a*/ 	.short	(.L_23 - .L_22)
.L_22:
        /*007c*/ 	.word	0x00000000
        /*0080*/ 	.short	0x0006
        /*0082*/ 	.short	0x0024
        /*0084*/ 	.byte	0x00, 0xf0, 0x11, 0x00


	//----- nvinfo : EIATTR_KPARAM_INFO
	.align		4
.L_23:
        /*0088*/ 	.byte	0x04, 0x17
        /*008a*/ 	.short	(.L_25 - .L_24)
.L_24:
        /*008c*/ 	.word	0x00000000
        /*0090*/ 	.short	0x0005
        /*0092*/ 	.short	0x0020
        /*0094*/ 	.byte	0x00, 0xf0, 0x11, 0x00


	//----- nvinfo : EIATTR_KPARAM_INFO
	.align		4
.L_25:
        /*0098*/ 	.byte	0x04, 0x17
        /*009a*/ 	.short	(.L_27 - .L_26)
.L_26:
        /*009c*/ 	.word	0x00000000
        /*00a0*/ 	.short	0x0004
        /*00a2*/ 	.short	0x001c
        /*00a4*/ 	.byte	0x00, 0xf0, 0x11, 0x00


	//----- nvinfo : EIATTR_KPARAM_INFO
	.align		4
.L_27:
        /*00a8*/ 	.byte	0x04, 0x17
        /*00aa*/ 	.short	(.L_29 - .L_28)
.L_28:
        /*00ac*/ 	.word	0x00000000
        /*00b0*/ 	.short	0x0003
        /*00b2*/ 	.short	0x0018
        /*00b4*/ 	.byte	0x00, 0xf0, 0x11, 0x00


	//----- nvinfo : EIATTR_KPARAM_INFO
	.align		4
.L_29:
        /*00b8*/ 	.byte	0x04, 0x17
        /*00ba*/ 	.short	(.L_31 - .L_30)
.L_30:
        /*00bc*/ 	.word	0x00000000
        /*00c0*/ 	.short	0x0002
        /*00c2*/ 	.short	0x0010
        /*00c4*/ 	.byte	0x00, 0xf4, 0x21, 0x00


	//----- nvinfo : EIATTR_KPARAM_INFO
	.align		4
.L_31:
        /*00c8*/ 	.byte	0x04, 0x17
        /*00ca*/ 	.short	(.L_33 - .L_32)
.L_32:
        /*00cc*/ 	.word	0x00000000
        /*00d0*/ 	.short	0x0001
        /*00d2*/ 	.short	0x0008
        /*00d4*/ 	.byte	0x00, 0xf4, 0x21, 0x00


	//----- nvinfo : EIATTR_KPARAM_INFO
	.align		4
.L_33:
        /*00d8*/ 	.byte	0x04, 0x17
        /*00da*/ 	.short	(.L_35 - .L_34)
.L_34:
        /*00dc*/ 	.word	0x00000000
        /*00e0*/ 	.short	0x0000
        /*00e2*/ 	.short	0x0000
        /*00e4*/ 	.byte	0x00, 0xf4, 0x21, 0x00


	//----- nvinfo : EIATTR_EXPLICIT_CLUSTER
	.align		4
.L_35:
        /*00e8*/ 	.byte	0x01, 0x3e
	.zero		2


	//----- nvinfo : EIATTR_CTA_PER_CLUSTER
	.align		4
        /*00ec*/ 	.byte	0x04, 0x3d
        /*00ee*/ 	.short	(.L_37 - .L_36)
.L_36:
        /*00f0*/ 	.word	0x00000004
        /*00f4*/ 	.word	0x00000001
        /*00f8*/ 	.word	0x00000001


	//----- nvinfo : EIATTR_SPARSE_MMA_MASK
	.align		4
.L_37:
        /*00fc*/ 	.byte	0x03, 0x50
        /*00fe*/ 	.short	0x0000


	//----- nvinfo : EIATTR_MAXREG_COUNT
	.align		4
        /*0100*/ 	.byte	0x03, 0x1b
        /*0102*/ 	.short	0x00ff


	//----- nvinfo : EIATTR_NUM_BARRIERS
	.align		4
        /*0104*/ 	.byte	0x02, 0x4c
        /*0106*/ 	.byte	0x01
	.zero		1


	//----- nvinfo : EIATTR_MERCURY_ISA_VERSION
	.align		4
        /*0108*/ 	.byte	0x03, 0x5f
        /*010a*/ 	.short	0x0101


	//----- nvinfo : EIATTR_EXIT_INSTR_OFFSETS
	.align		4
        /*010c*/ 	.byte	0x04, 0x1c
        /*010e*/ 	.short	(.L_39 - .L_38)


	//   ....[0]....
.L_38:
        /*0110*/ 	.word	0x00005760


	//   ....[1]....
        /*0114*/ 	.word	0x00005790


	//----- nvinfo : EIATTR_REQNTID
	.align		4
.L_39:
        /*0118*/ 	.byte	0x04, 0x10
        /*011a*/ 	.short	(.L_41 - .L_40)
.L_40:
        /*011c*/ 	.word	0x00000080
        /*0120*/ 	.word	0x00000001
        /*0124*/ 	.word	0x00000001


	//----- nvinfo : EIATTR_CBANK_PARAM_SIZE
	.align		4
.L_41:
        /*0128*/ 	.byte	0x03, 0x19
        /*012a*/ 	.short	0x0050


	//----- nvinfo : EIATTR_PARAM_CBANK
	.align		4
        /*012c*/ 	.byte	0x04, 0x0a
        /*012e*/ 	.short	(.L_43 - .L_42)
	.align		4
.L_42:
        /*0130*/ 	.word	index@(.nv.constant0.matmul_kernel)
        /*0134*/ 	.short	0x0210
        /*0136*/ 	.short	0x0050


	//----- nvinfo : EIATTR_SW_WAR
	.align		4
.L_43:
        /*0138*/ 	.byte	0x04, 0x36
        /*013a*/ 	.short	(.L_45 - .L_44)
.L_44:
        /*013c*/ 	.word	0x00000008
.L_45:


//--------------------- .nv.callgraph             --------------------------
	.section	.nv.callgraph,"",@"SHT_CUDA_CALLGRAPH"
	.align	4
	.sectionentsize	8
	.align		4
        /*0000*/ 	.word	0x00000000
	.align		4
        /*0004*/ 	.word	0xffffffff
	.align		4
        /*0008*/ 	.word	0x00000000
	.align		4
        /*000c*/ 	.word	0xfffffffe
	.align		4
        /*0010*/ 	.word	0x00000000
	.align		4
        /*0014*/ 	.word	0xfffffffd
	.align		4
        /*0018*/ 	.word	0x00000000
	.align		4
        /*001c*/ 	.word	0xfffffffc


//--------------------- .text.matmul_kernel       --------------------------
	.section	.text.matmul_kernel,"ax",@progbits
	.align	128
        .global         matmul_kernel
        .type           matmul_kernel,@function
        .size           matmul_kernel,(.L_x_3 - matmul_kernel)
        .other          matmul_kernel,@"STO_CUDA_ENTRY STV_DEFAULT"
matmul_kernel:
.text.matmul_kernel:
[----:B------:R-:W-:Y:S08]  /*0000*/  LDC R1, c[0x0][0x28] ;  /* 0x00000a00ff017b82 */ /* 0x000ff00000000800 */
[----:B------:R-:W0:Y:S01]  /*0010*/  LDC.64 R36, c[0x0][0x228] ;  /* 0x00008a00ff247b82 */ /* 0x000e220000000a00 */
[----:B------:R-:W1:Y:S01]  /*0020*/  S2R R72, SR_TID.X ;  /* 0x0000000000487919 */ /* 0x000e620000002100 */
[----:B------:R-:W-:Y:S01]  /*0030*/  ULDC.64 UR24, c[0x0][0x208] ;  /* 0x0000820000187ab9 */ /* 0x000fe20000000a00 */
[----:B------:R-:W-:-:S02]  /*0040*/  CS2R R24, SRZ ;  /* 0x0000000000187805 */ /* 0x000fc4000001ff00 */
[----:B------:R-:W-:Y:S02]  /*0050*/  CS2R R26, SRZ ;  /* 0x00000000001a7805 */ /* 0x000fe4000001ff00 */
[----:B------:R-:W-:Y:S02]  /*0060*/  CS2R R32, SRZ ;  /* 0x0000000000207805 */ /* 0x000fe4000001ff00 */
[----:B------:R-:W-:Y:S02]  /*0070*/  CS2R R34, SRZ ;  /* 0x0000000000227805 */ /* 0x000fe4000001ff00 */
[----:B------:R-:W-:Y:S01]  /*0080*/  CS2R R40, SRZ ;  /* 0x0000000000287805 */ /* 0x000fe2000001ff00 */
[----:B------:R-:W2:Y:S01]  /*0090*/  S2UR UR4, SR_CTAID.X ;  /* 0x00000000000479c3 */ /* 0x000ea20000002500 */
[----:B------:R-:W-:Y:S02]  /*00a0*/  CS2R R42, SRZ ;  /* 0x00000000002a7805 */ /* 0x000fe4000001ff00 */
[----:B------:R-:W-:-:S02]  /*00b0*/  CS2R R48, SRZ ;  /* 0x0000000000307805 */ /* 0x000fc4000001ff00 */
[----:B------:R-:W-:-:S03]  /*00c0*/  CS2R R50, SRZ ;  /* 0x0000000000327805 */ /* 0x000fc6000001ff00 */
[----:B------:R-:W3:Y:S01]  /*00d0*/  S2UR UR12, SR_CgaCtaId ;  /* 0x00000000000c79c3 */ /* 0x000ee20000008800 */
[----:B0-----:R-:W-:-:S07]  /*00e0*/  VIADD R0, R37, 0x7f ;  /* 0x0000007f25007836 */ /* 0x001fce0000000000 */
[----:B------:R-:W0:Y:S01]  /*00f0*/  LDC R174, c[0x0][0x230] ;  /* 0x00008c00ffae7b82 */ /* 0x000e220000000800 */
[----:B------:R-:W-:Y:S02]  /*0100*/  SHF.R.S32.HI R3, RZ, 0x1f, R0 ;  /* 0x0000001fff037819 */ /* 0x000fe40000011400 */
[----:B--2---:R-:W-:Y:S01]  /*0110*/  I2FP.F32.U32 R5, UR4 ;  /* 0x0000000400057c45 */ /* 0x004fe20008201000 */
[----:B------:R-:W-:Y:S01]  /*0120*/  ULDC UR4, c[0x0][0x150] ;  /* 0x0000540000047ab9 */ /* 0x000fe20000000800 */
[----:B------:R-:W-:Y:S02]  /*0130*/  LEA.HI R3, R3, R0, RZ, 0x7 ;  /* 0x0000000003037211 */ /* 0x000fe400078f38ff */
[----:B-1----:R-:W-:Y:S01]  /*0140*/  SHF.R.U32.HI R71, RZ, 0x6, R72 ;  /* 0x00000006ff477819 */ /* 0x002fe20000011648 */
[----:B------:R-:W-:Y:S01]  /*0150*/  FMUL R5, R5, UR4 ;  /* 0x0000000405057c20 */ /* 0x000fe20008400000 */
[----:B------:R-:W-:Y:S02]  /*0160*/  SHF.R.S32.HI R3, RZ, 0x7, R3 ;  /* 0x00000007ff037819 */ /* 0x000fe40000011403 */
[----:B------:R-:W-:-:S02]  /*0170*/  SGXT.U32 R71, R71, 0x1 ;  /* 0x000000014747781a */ /* 0x000fc40000000000 */
[----:B------:R-:W-:Y:S01]  /*0180*/  LOP3.LUT R87, R72, 0x3f, RZ, 0xc0, !PT ;  /* 0x0000003f48577812 */ /* 0x000fe200078ec0ff */
[----:B------:R-:W-:Y:S01]  /*0190*/  IMAD.SHL.U32 R4, R3, 0x8, RZ ;  /* 0x0000000803047824 */ /* 0x000fe200078e00ff */
[----:B------:R-:W1:Y:S04]  /*01a0*/  F2I.U32.TRUNC.NTZ R5, R5 ;  /* 0x0000000500057305 */ /* 0x000e68000020f000 */
[----:B------:R-:W-:Y:S01]  /*01b0*/  IABS R7, R4 ;  /* 0x0000000400077213 */ /* 0x000fe20000000000 */
[----:B0-----:R-:W-:-:S03]  /*01c0*/  VIADD R174, R174, 0x3f ;  /* 0x0000003faeae7836 */ /* 0x001fc60000000000 */
[----:B------:R-:W0:Y:S01]  /*01d0*/  I2F.RP R0, R7 ;  /* 0x0000000700007306 */ /* 0x000e220000209400 */
[----:B-1----:R-:W-:-:S07]  /*01e0*/  IABS R11, R5 ;  /* 0x00000005000b7213 */ /* 0x002fce0000000000 */
[----:B0-----:R-:W0:Y:S02]  /*01f0*/  MUFU.RCP R0, R0 ;  /* 0x0000000000007308 */ /* 0x001e240000001000 */
[----:B0-----:R-:W-:Y:S01]  /*0200*/  VIADD R2, R0, 0xffffffe ;  /* 0x0ffffffe00027836 */ /* 0x001fe20000000000 */
[----:B------:R-:W-:-:S05]  /*0210*/  IABS R0, R4 ;  /* 0x0000000400007213 */ /* 0x000fca0000000000 */
[----:B------:R0:W1:Y:S01]  /*0220*/  F2I.FTZ.U32.TRUNC.NTZ R3, R2 ;  /* 0x0000000200037305 */ /* 0x000062000021f000 */
[----:B------:R-:W-:Y:S02]  /*0230*/  IMAD.MOV R0, RZ, RZ, -R0 ;  /* 0x000000ffff007224 */ /* 0x000fe400078e0a00 */
[----:B0-----:R-:W-:Y:S02]  /*0240*/  IMAD.MOV.U32 R2, RZ, RZ, RZ ;  /* 0x000000ffff027224 */ /* 0x001fe400078e00ff */
[----:B-1----:R-:W-:-:S04]  /*0250*/  IMAD.MOV R6, RZ, RZ, -R3 ;  /* 0x000000ffff067224 */ /* 0x002fc800078e0a03 */
[----:B------:R-:W-:-:S04]  /*0260*/  IMAD R9, R6, R7, RZ ;  /* 0x0000000706097224 */ /* 0x000fc800078e02ff */
[----:B------:R-:W-:-:S06]  /*0270*/  IMAD.HI.U32 R2, R3, R9, R2 ;  /* 0x0000000903027227 */ /* 0x000fcc00078e0002 */
[----:B------:R-:W-:-:S04]  /*0280*/  IMAD.HI.U32 R2, R2, R11, RZ ;  /* 0x0000000b02027227 */ /* 0x000fc800078e00ff */
[----:B------:R-:W-:-:S05]  /*0290*/  IMAD R0, R2, R0, R11 ;  /* 0x0000000002007224 */ /* 0x000fca00078e020b */
[----:B------:R-:W-:-:S13]  /*02a0*/  ISETP.GT.U32.AND P1, PT, R7, R0, PT ;  /* 0x000000000700720c */ /* 0x000fda0003f24070 */
[----:B------:R-:W-:Y:S02]  /*02b0*/  @!P1 IMAD.IADD R0, R0, 0x1, -R7 ;  /* 0x0000000100009824 */ /* 0x000fe400078e0a07 */
[----:B------:R-:W-:Y:S01]  /*02c0*/  @!P1 VIADD R2, R2, 0x1 ;  /* 0x0000000102029836 */ /* 0x000fe20000000000 */
[----:B------:R-:W-:Y:S02]  /*02d0*/  ISETP.NE.AND P1, PT, R4, RZ, PT ;  /* 0x000000ff0400720c */ /* 0x000fe40003f25270 */
[----:B------:R-:W-:Y:S02]  /*02e0*/  ISETP.GE.U32.AND P0, PT, R0, R7, PT ;  /* 0x000000070000720c */ /* 0x000fe40003f06070 */
[----:B------:R-:W-:-:S04]  /*02f0*/  LOP3.LUT R0, R5, R4, RZ, 0x3c, !PT ;  /* 0x0000000405007212 */ /* 0x000fc800078e3cff */
[----:B------:R-:W-:Y:S01]  /*0300*/  ISETP.GE.AND P2, PT, R0, RZ, PT ;  /* 0x000000ff0000720c */ /* 0x000fe20003f46270 */
[----:B------:R-:W-:-:S05]  /*0310*/  VIADD R0, R36, 0x7f ;  /* 0x0000007f24007836 */ /* 0x000fca0000000000 */
[----:B------:R-:W-:Y:S01]  /*0320*/  SHF.R.S32.HI R3, RZ, 0x1f, R0 ;  /* 0x0000001fff037819 */ /* 0x000fe20000011400 */
[----:B------:R-:W-:-:S03]  /*0330*/  @P0 VIADD R2, R2, 0x1 ;  /* 0x0000000102020836 */ /* 0x000fc60000000000 */
[----:B------:R-:W-:-:S03]  /*0340*/  LEA.HI R3, R3, R0, RZ, 0x7 ;  /* 0x0000000003037211 */ /* 0x000fc600078f38ff */
[----:B------:R-:W-:Y:S01]  /*0350*/  @!P2 IMAD.MOV R2, RZ, RZ, -R2 ;  /* 0x000000ffff02a224 */ /* 0x000fe200078e0a02 */
[----:B------:R-:W-:-:S05]  /*0360*/  @!P1 LOP3.LUT R2, RZ, R4, RZ, 0x33, !PT ;  /* 0x00000004ff029212 */ /* 0x000fca00078e33ff */
[----:B------:R-:W-:Y:S02]  /*0370*/  IMAD.SHL.U32 R6, R2, 0x8, RZ ;  /* 0x0000000802067824 */ /* 0x000fe400078e00ff */
[----:B------:R-:W-:-:S03]  /*0380*/  IMAD.MOV R2, RZ, RZ, -R2 ;  /* 0x000000ffff027224 */ /* 0x000fc600078e0a02 */
[----:B------:R-:W-:Y:S01]  /*0390*/  LEA.HI.SX32 R3, R3, -R6, 0x19 ;  /* 0x8000000603037211 */ /* 0x000fe200078fcaff */
[----:B------:R-:W-:-:S03]  /*03a0*/  IMAD R11, R4, R2, R5 ;  /* 0x00000002040b7224 */ /* 0x000fc600078e0205 */
[----:B------:R-:W-:-:S04]  /*03b0*/  VIMNMX R8, R3, 0x8, PT ;  /* 0x0000000803087848 */ /* 0x000fc80003fe0100 */
[-C--:B------:R-:W-:Y:S02]  /*03c0*/  IABS R7, R8.reuse ;  /* 0x0000000800077213 */ /* 0x080fe40000000000 */
[----:B------:R-:W-:Y:S02]  /*03d0*/  IABS R4, R8 ;  /* 0x0000000800047213 */ /* 0x000fe40000000000 */
[----:B------:R-:W0:Y:S01]  /*03e0*/  I2F.RP R0, R7 ;  /* 0x0000000700007306 */ /* 0x000e220000209400 */
[C---:B------:R-:W-:Y:S02]  /*03f0*/  R2UR UR5, R8.reuse ;  /* 0x00000000080572ca */ /* 0x040fe400000e0000 */
[----:B------:R-:W-:-:S11]  /*0400*/  R2UR UR6, R8 ;  /* 0x00000000080672ca */ /* 0x000fd600000e0000 */
[----:B------:R-:W-:Y:S01]  /*0410*/  UISETP.NE.AND UP0, UPT, UR5, URZ, UPT ;  /* 0x0000003f0500728c */ /* 0x000fe2000bf05270 */
[----:B0-----:R-:W0:Y:S02]  /*0420*/  MUFU.RCP R0, R0 ;  /* 0x0000000000007308 */ /* 0x001e240000001000 */
[----:B0-----:R-:W-:Y:S02]  /*0430*/  VIADD R3, R0, 0xffffffe ;  /* 0x0ffffffe00037836 */ /* 0x001fe40000000000 */
[----:B------:R-:W-:-:S04]  /*0440*/  IMAD.MOV R0, RZ, RZ, -R4 ;  /* 0x000000ffff007224 */ /* 0x000fc800078e0a04 */
[----:B------:R-:W0:Y:S02]  /*0450*/  F2I.FTZ.U32.TRUNC.NTZ R3, R3 ;  /* 0x0000000300037305 */ /* 0x000e24000021f000 */
[----:B0-----:R-:W-:-:S04]  /*0460*/  IMAD.MOV R9, RZ, RZ, -R3 ;  /* 0x000000ffff097224 */ /* 0x001fc800078e0a03 */
[----:B------:R-:W-:Y:S01]  /*0470*/  IMAD.MOV.U32 R2, RZ, RZ, R9 ;  /* 0x000000ffff027224 */ /* 0x000fe200078e0009 */
[----:B------:R-:W-:-:S03]  /*0480*/  IABS R9, R11 ;  /* 0x0000000b00097213 */ /* 0x000fc60000000000 */
[----:B------:R-:W-:Y:S02]  /*0490*/  IMAD R5, R2, R7, RZ ;  /* 0x0000000702057224 */ /* 0x000fe400078e02ff */
[----:B------:R-:W-:-:S04]  /*04a0*/  IMAD.MOV.U32 R2, RZ, RZ, RZ ;  /* 0x000000ffff027224 */ /* 0x000fc800078e00ff */
[----:B------:R-:W-:-:S06]  /*04b0*/  IMAD.HI.U32 R2, R3, R5, R2 ;  /* 0x0000000503027227 */ /* 0x000fcc00078e0002 */
[----:B------:R-:W-:-:S04]  /*04c0*/  IMAD.HI.U32 R2, R2, R9, RZ ;  /* 0x0000000902027227 */ /* 0x000fc800078e00ff */
[----:B------:R-:W-:-:S05]  /*04d0*/  IMAD R0, R2, R0, R9 ;  /* 0x0000000002007224 */ /* 0x000fca00078e0209 */
[----:B------:R-:W-:-:S13]  /*04e0*/  ISETP.GT.U32.AND P1, PT, R7, R0, PT ;  /* 0x000000000700720c */ /* 0x000fda0003f24070 */
[----:B------:R-:W-:Y:S02]  /*04f0*/  @!P1 IMAD.IADD R0, R0, 0x1, -R7 ;  /* 0x0000000100009824 */ /* 0x000fe400078e0a07 */
[----:B------:R-:W-:-:S03]  /*0500*/  @!P1 VIADD R2, R2, 0x1 ;  /* 0x0000000102029836 */ /* 0x000fc60000000000 */
[----:B------:R-:W-:Y:S02]  /*0510*/  ISETP.GE.U32.AND P0, PT, R0, R7, PT ;  /* 0x000000070000720c */ /* 0x000fe40003f06070 */
[----:B------:R-:W-:-:S04]  /*0520*/  LOP3.LUT R0, R11, R8, RZ, 0x3c, !PT ;  /* 0x000000080b007212 */ /* 0x000fc800078e3cff */
[----:B------:R-:W-:-:S07]  /*0530*/  ISETP.GE.AND P2, PT, R0, RZ, PT ;  /* 0x000000ff0000720c */ /* 0x000fce0003f46270 */
[----:B------:R-:W-:Y:S01]  /*0540*/  @P0 VIADD R2, R2, 0x1 ;  /* 0x0000000102020836 */ /* 0x000fe20000000000 */
[----:B------:R-:W-:-:S05]  /*0550*/  ISETP.GE.AND P0, PT, R174, 0x40, PT ;  /* 0x00000040ae00780c */ /* 0x000fca0003f06270 */
[----:B------:R-:W-:-:S05]  /*0560*/  @!P2 IMAD.MOV R2, RZ, RZ, -R2 ;  /* 0x000000ffff02a224 */ /* 0x000fca00078e0a02 */
[----:B------:R-:W-:-:S09]  /*0570*/  R2UR UR4, R2 ;  /* 0x00000000020472ca */ /* 0x000fd200000e0000 */
[----:B------:R-:W-:-:S03]  /*0580*/  @!UP0 ULOP3.LUT UR4, URZ, UR6, URZ, 0x33, !UPT ;  /* 0x000000063f048292 */ /* 0x000fc6000f8e333f */
[----:B------:R-:W-:Y:S01]  /*0590*/  UMOV UR6, 0x400 ;  /* 0x0000040000067882 */ /* 0x000fe20000000000 */
[----:B------:R-:W-:-:S06]  /*05a0*/  UIADD3 UR5, -UR4, URZ, URZ ;  /* 0x0000003f04057290 */ /* 0x000fcc000fffe13f */
[----:B------:R-:W-:Y:S01]  /*05b0*/  IMAD R0, R8, UR5, R11 ;  /* 0x0000000508007c24 */ /* 0x000fe2000f8e020b */
[----:B---3--:R-:W-:-:S03]  /*05c0*/  USHF.L.U32 UR5, UR12, 0x6, URZ ;  /* 0x000000060c057899 */ /* 0x008fc6000800063f */
[----:B------:R-:W-:Y:S01]  /*05d0*/  IMAD.IADD R0, R6, 0x1, R0 ;  /* 0x0000000106007824 */ /* 0x000fe200078e0200 */
[----:B------:R-:W-:-:S04]  /*05e0*/  ULOP3.LUT UR5, UR5, 0x40, URZ, 0xc0, !UPT ;  /* 0x0000004005057892 */ /* 0x000fc8000f8ec03f */
[----:B------:R-:W-:Y:S02]  /*05f0*/  ULEA UR5, UR4, UR5, 0x7 ;  /* 0x0000000504057291 */ /* 0x000fe4000f8e383f */
[----:B------:R-:W-:Y:S02]  /*0600*/  USHF.L.U32 UR4, UR12, 0x5, URZ ;  /* 0x000000050c047899 */ /* 0x000fe4000800063f */
[----:B------:R-:W-:Y:S02]  /*0610*/  ULEA UR12, UR12, UR6, 0x18 ;  /* 0x000000060c0c7291 */ /* 0x000fe4000f8ec03f */
[----:B------:R-:W-:Y:S01]  /*0620*/  ULOP3.LUT UR4, UR4, 0x40, URZ, 0xc0, !UPT ;  /* 0x0000004004047892 */ /* 0x000fe2000f8ec03f */
[----:B------:R-:W-:-:S04]  /*0630*/  LOP3.LUT R70, R71, UR5, RZ, 0xfc, !PT ;  /* 0x0000000547467c12 */ /* 0x000fc8000f8efcff */
[----:B------:R-:W-:Y:S02]  /*0640*/  LOP3.LUT R69, R70, 0x2, RZ, 0xfc, !PT ;  /* 0x0000000246457812 */ /* 0x000fe400078efcff */
[----:B------:R-:W-:Y:S02]  /*0650*/  LEA R0, R0, UR4, 0x7 ;  /* 0x0000000400007c11 */ /* 0x000fe4000f8e38ff */
[C---:B------:R-:W-:Y:S02]  /*0660*/  LOP3.LUT R68, R70.reuse, 0x4, RZ, 0xfc, !PT ;  /* 0x0000000446447812 */ /* 0x040fe400078efcff */
[C---:B------:R-:W-:Y:S01]  /*0670*/  LOP3.LUT R67, R70.reuse, 0x6, RZ, 0xfc, !PT ;  /* 0x0000000646437812 */ /* 0x040fe200078efcff */
[----:B------:R-:W-:Y:S01]  /*0680*/  IMAD.IADD R6, R87, 0x1, R0 ;  /* 0x0000000157067824 */ /* 0x000fe200078e0200 */
[C---:B------:R-:W-:Y:S02]  /*0690*/  LOP3.LUT R66, R70.reuse, 0x8, RZ, 0xfc, !PT ;  /* 0x0000000846427812 */ /* 0x040fe400078efcff */
[----:B------:R-:W-:-:S02]  /*06a0*/  LOP3.LUT R65, R70, 0xa, RZ, 0xfc, !PT ;  /* 0x0000000a46417812 */ /* 0x000fc400078efcff */
[C---:B------:R-:W-:Y:S02]  /*06b0*/  LOP3.LUT R64, R70.reuse, 0xc, RZ, 0xfc, !PT ;  /* 0x0000000c46407812 */ /* 0x040fe400078efcff */
[C---:B------:R-:W-:Y:S02]  /*06c0*/  LOP3.LUT R63, R70.reuse, 0xe, RZ, 0xfc, !PT ;  /* 0x0000000e463f7812 */ /* 0x040fe400078efcff */
[C---:B------:R-:W-:Y:S02]  /*06d0*/  LOP3.LUT R62, R70.reuse, 0x10, RZ, 0xfc, !PT ;  /* 0x00000010463e7812 */ /* 0x040fe400078efcff */
[C---:B------:R-:W-:Y:S02]  /*06e0*/  LOP3.LUT R61, R70.reuse, 0x12, RZ, 0xfc, !PT ;  /* 0x00000012463d7812 */ /* 0x040fe400078efcff */
        /* <DEDUP_REMOVED lines=21> */
[----:B------:R-:W-:Y:S01]  /*0840*/  LOP3.LUT R7, R70, 0x3e, RZ, 0xfc, !PT ;  /* 0x0000003e46077812 */ /* 0x000fe200078efcff */
[----:B------:R-:W-:Y:S06]  /*0850*/  @!P0 BRA `(.L_x_0) ;  /* 0x0000004000788947 */ /* 0x000fec0003800000 */
[----:B------:R-:W-:Y:S01]  /*0860*/  IABS R75, R37 ;  /* 0x00000025004b7213 */ /* 0x000fe20000000000 */
[----:B------:R-:W-:Y:S01]  /*0870*/  ULDC UR4, c[0x0][0x234] ;  /* 0x00008d0000047ab9 */ /* 0x000fe20000000800 */
[----:B------:R-:W-:Y:S01]  /*0880*/  IABS R80, R36 ;  /* 0x0000002400507213 */ /* 0x000fe20000000000 */
[----:B------:R-:W-:Y:S01]  /*0890*/  ULDC.64 UR6, c[0x0][0x210] ;  /* 0x0000840000067ab9 */ /* 0x000fe20000000a00 */
[----:B------:R-:W0:Y:S01]  /*08a0*/  I2F.RP R0, R75 ;  /* 0x0000004b00007306 */ /* 0x000e220000209400 */
[----:B------:R-:W-:Y:S01]  /*08b0*/  IABS R30, R10 ;  /* 0x0000000a001e7213 */ /* 0x000fe20000000000 */
[----:B------:R-:W1:Y:S01]  /*08c0*/  LDC R88, c[0x0][0x23c] ;  /* 0x00008f00ff587b82 */ /* 0x000e620000000800 */
[----:B------:R-:W-:Y:S01]  /*08d0*/  IABS R28, R9 ;  /* 0x00000009001c7213 */ /* 0x000fe20000000000 */
[----:B------:R-:W-:Y:S01]  /*08e0*/  USHF.R.U32.HI UR13, URZ, 0x4, UR12 ;  /* 0x000000043f0d7899 */ /* 0x000fe2000801160c */
[----:B------:R-:W-:Y:S01]  /*08f0*/  IABS R32, R11 ;  /* 0x0000000b00207213 */ /* 0x000fe20000000000 */
[----:B------:R-:W-:Y:S01]  /*0900*/  UMOV UR5, URZ ;  /* 0x0000003f00057c82 */ /* 0x000fe20008000000 */
[----:B------:R-:W-:Y:S01]  /*0910*/  IABS R34, R12 ;  /* 0x0000000c00227213 */ /* 0x000fe20000000000 */
[----:B------:R-:W2:Y:S01]  /*0920*/  I2F.RP R24, R80 ;  /* 0x0000005000187306 */ /* 0x000ea20000209400 */
[----:B------:R-:W-:Y:S01]  /*0930*/  IABS R38, R13 ;  /* 0x0000000d00267213 */ /* 0x000fe20000000000 */
[----:B------:R-:W3:Y:S01]  /*0940*/  LDC R112, c[0x0][0x238] ;  /* 0x00008e00ff707b82 */ /* 0x000ee20000000800 */
[----:B------:R-:W-:Y:S01]  /*0950*/  IABS R40, R18 ;  /* 0x0000001200287213 */ /* 0x000fe20000000000 */
[----:B------:R-:W-:Y:S01]  /*0960*/  USGXT.U32 UR13, UR13, 0xe ;  /* 0x0000000e0d0d789a */ /* 0x000fe20008000000 */
[----:B------:R-:W-:Y:S01]  /*0970*/  IABS R42, R20 ;  /* 0x00000014002a7213 */ /* 0x000fe20000000000 */
[----:B------:R-:W-:Y:S01]  /*0980*/  ULDC UR14, c[0x0][0x230] ;  /* 0x00008c00000e7ab9 */ /* 0x000fe20000000800 */
[----:B------:R-:W-:Y:S01]  /*0990*/  IABS R44, R22 ;  /* 0x00000016002c7213 */ /* 0x000fe20000000000 */
[----:B0-----:R-:W0:Y:S01]  /*09a0*/  MUFU.RCP R0, R0 ;  /* 0x0000000000007308 */ /* 0x001e220000001000 */
[----:B------:R-:W-:Y:S01]  /*09b0*/  IABS R46, R23 ;  /* 0x00000017002e7213 */ /* 0x000fe20000000000 */
[----:B------:R-:W-:Y:S01]  /*09c0*/  UIADD3 UR8, UP0, UR13, 0x80, URZ ;  /* 0x000000800d087890 */ /* 0x000fe2000ff1e03f */
[----:B------:R-:W-:-:S02]  /*09d0*/  IABS R48, R59 ;  /* 0x0000003b00307213 */ /* 0x000fc40000000000 */
[----:B------:R-:W-:Y:S02]  /*09e0*/  IABS R50, R60 ;  /* 0x0000003c00327213 */ /* 0x000fe40000000000 */
[----:B------:R-:W-:Y:S01]  /*09f0*/  IABS R52, R62 ;  /* 0x0000003e00347213 */ /* 0x000fe20000000000 */
[----:B--2---:R-:W2:Y:S01]  /*0a00*/  MUFU.RCP R24, R24 ;  /* 0x0000001800187308 */ /* 0x004ea20000001000 */
[----:B------:R-:W-:Y:S01]  /*0a10*/  IABS R54, R64 ;  /* 0x0000004000367213 */ /* 0x000fe20000000000 */
[----:B-1----:R-:W-:Y:S01]  /*0a20*/  IMAD R87, R87, R88, RZ ;  /* 0x0000005857577224 */ /* 0x002fe200078e02ff */
[----:B------:R-:W-:Y:S01]  /*0a30*/  IABS R74, R65 ;  /* 0x00000041004a7213 */ /* 0x000fe20000000000 */
[----:B------:R-:W-:Y:S01]  /*0a40*/  IMAD.SHL.U32 R88, R88, 0x40, RZ ;  /* 0x0000004058587824 */ /* 0x000fe200078e00ff */
[----:B------:R-:W-:Y:S02]  /*0a50*/  IABS R76, R68 ;  /* 0x00000044004c7213 */ /* 0x000fe40000000000 */
[----:B------:R-:W-:Y:S01]  /*0a60*/  IABS R78, R69 ;  /* 0x00000045004e7213 */ /* 0x000fe20000000000 */
[----:B0-----:R-:W-:Y:S01]  /*0a70*/  VIADD R2, R0, 0xffffffe ;  /* 0x0ffffffe00027836 */ /* 0x001fe20000000000 */
[----:B------:R-:W-:Y:S01]  /*0a80*/  SHF.R.S32.HI R73, RZ, 0x6, R72 ;  /* 0x00000006ff497819 */ /* 0x000fe20000011448 */
[----:B---3--:R-:W-:Y:S01]  /*0a90*/  IMAD.SHL.U32 R106, R112, 0x40, RZ ;  /* 0x00000040706a7824 */ /* 0x008fe200078e00ff */
[C---:B------:R-:W-:Y:S01]  /*0aa0*/  LEA.HI R89, R72.reuse, 0x1e, RZ, 0x1a ;  /* 0x0000001e48597811 */ /* 0x040fe200078fd0ff */
[----:B------:R0:W1:Y:S01]  /*0ab0*/  F2I.FTZ.U32.TRUNC.NTZ R3, R2 ;  /* 0x0000000200037305 */ /* 0x000062000021f000 */
[----:B------:R-:W-:Y:S01]  /*0ac0*/  SGXT R73, R73, 0x1 ;  /* 0x000000014949781a */ /* 0x000fe20000000200 */
[-C--:B------:R-:W-:Y:S01]  /*0ad0*/  IMAD R109, R71, R112.reuse, RZ ;  /* 0x00000070476d7224 */ /* 0x080fe200078e02ff */
[----:B------:R-:W-:Y:S01]  /*0ae0*/  LEA.HI R90, R72, 0xe, RZ, 0x1a ;  /* 0x0000000e485a7811 */ /* 0x000fe200078fd0ff */
[----:B--2---:R-:W-:Y:S01]  /*0af0*/  VIADD R4, R24, 0xffffffe ;  /* 0x0ffffffe18047836 */ /* 0x004fe20000000000 */
[----:B------:R-:W-:Y:S01]  /*0b00*/  IABS R24, R7 ;  /* 0x0000000700187213 */ /* 0x000fe20000000000 */
[-C--:B------:R-:W-:Y:S01]  /*0b10*/  IMAD R89, R89, R112.reuse, RZ ;  /* 0x0000007059597224 */ /* 0x080fe200078e02ff */
[----:B------:R-:W-:Y:S01]  /*0b20*/  LOP3.LUT R73, R73, 0x90, RZ, 0xc0, !PT ;  /* 0x0000009049497812 */ /* 0x000fe200078ec0ff */
[----:B------:R2:W3:Y:S01]  /*0b30*/  F2I.FTZ.U32.TRUNC.NTZ R5, R4 ;  /* 0x0000000400057305 */ /* 0x0004e2000021f000 */
[----:B0-----:R-:W-:Y:S01]  /*0b40*/  IMAD.MOV.U32 R2, RZ, RZ, RZ ;  /* 0x000000ffff027224 */ /* 0x001fe200078e00ff */
[C---:B------:R-:W-:Y:S01]  /*0b50*/  LOP3.LUT R91, R71.reuse, 0x22, RZ, 0xfc, !PT ;  /* 0x00000022475b7812 */ /* 0x040fe200078efcff */
[----:B------:R-:W-:Y:S01]  /*0b60*/  IMAD R90, R90, R112, RZ ;  /* 0x000000705a5a7224 */ /* 0x000fe200078e02ff */
[----:B------:R-:W-:-:S02]  /*0b70*/  LOP3.LUT R92, R71, 0x20, RZ, 0xfc, !PT ;  /* 0x00000020475c7812 */ /* 0x000fc400078efcff */
[C---:B------:R-:W-:Y:S01]  /*0b80*/  LOP3.LUT R93, R71.reuse, 0x1c, RZ, 0xfc, !PT ;  /* 0x0000001c475d7812 */ /* 0x040fe200078efcff */
[--C-:B-1----:R-:W-:Y:S01]  /*0b90*/  IMAD.MOV R26, RZ, RZ, -R3.reuse ;  /* 0x000000ffff1a7224 */ /* 0x102fe200078e0a03 */
[C---:B------:R-:W-:Y:S01]  /*0ba0*/  LOP3.LUT R94, R71.reuse, 0x1a, RZ, 0xfc, !PT ;  /* 0x0000001a475e7812 */ /* 0x040fe200078efcff */
[----:B--2---:R-:W-:Y:S01]  /*0bb0*/  IMAD.MOV.U32 R4, RZ, RZ, RZ ;  /* 0x000000ffff047224 */ /* 0x004fe200078e00ff */
[----:B------:R-:W-:Y:S01]  /*0bc0*/  LOP3.LUT R95, R71, 0x18, RZ, 0xfc, !PT ;  /* 0x00000018475f7812 */ /* 0x000fe200078efcff */
[----:B------:R-:W-:Y:S01]  /*0bd0*/  IMAD R25, R26, R75, RZ ;  /* 0x0000004b1a197224 */ /* 0x000fe200078e02ff */
[----:B------:R-:W-:Y:S01]  /*0be0*/  IABS R26, R8 ;  /* 0x00000008001a7213 */ /* 0x000fe20000000000 */
[----:B------:R-:W-:Y:S01]  /*0bf0*/  IMAD R91, R91, R112, RZ ;  /* 0x000000705b5b7224 */ /* 0x000fe200078e02ff */
[----:B------:R-:W-:Y:S01]  /*0c00*/  LOP3.LUT R96, R71, 0x16, RZ, 0xfc, !PT ;  /* 0x0000001647607812 */ /* 0x000fe200078efcff */
[----:B------:R-:W-:Y:S01]  /*0c10*/  IMAD.HI.U32 R3, R3, R25, R2 ;  /* 0x0000001903037227 */ /* 0x000fe200078e0002 */
[----:B------:R-:W-:-:S02]  /*0c20*/  LOP3.LUT R97, R71, 0x14, RZ, 0xfc, !PT ;  /* 0x0000001447617812 */ /* 0x000fc400078efcff */
[C---:B------:R-:W-:Y:S01]  /*0c30*/  LOP3.LUT R98, R71.reuse, 0x12, RZ, 0xfc, !PT ;  /* 0x0000001247627812 */ /* 0x040fe200078efcff */
[----:B---3--:R-:W-:Y:S01]  /*0c40*/  IMAD.MOV R55, RZ, RZ, -R5 ;  /* 0x000000ffff377224 */ /* 0x008fe200078e0a05 */
[----:B------:R-:W-:Y:S01]  /*0c50*/  LOP3.LUT R99, R71, 0x10, RZ, 0xfc, !PT ;  /* 0x0000001047637812 */ /* 0x000fe200078efcff */
[----:B------:R-:W-:Y:S01]  /*0c60*/  IMAD.HI.U32 R0, R3, R24, RZ ;  /* 0x0000001803007227 */ /* 0x000fe200078e00ff */
[C---:B------:R-:W-:Y:S02]  /*0c70*/  LOP3.LUT R100, R71.reuse, 0xc, RZ, 0xfc, !PT ;  /* 0x0000000c47647812 */ /* 0x040fe400078efcff */
[----:B------:R-:W-:Y:S01]  /*0c80*/  LOP3.LUT R101, R71, 0xa, RZ, 0xfc, !PT ;  /* 0x0000000a47657812 */ /* 0x000fe200078efcff */
[----:B------:R-:W-:Y:S01]  /*0c90*/  IMAD R55, R55, R80, RZ ;  /* 0x0000005037377224 */ /* 0x000fe200078e02ff */
[----:B------:R-:W-:Y:S01]  /*0ca0*/  LOP3.LUT R102, R71, 0x8, RZ, 0xfc, !PT ;  /* 0x0000000847667812 */ /* 0x000fe200078efcff */
[----:B------:R-:W-:Y:S01]  /*0cb0*/  IMAD.HI.U32 R2, R3, R26, RZ ;  /* 0x0000001a03027227 */ /* 0x000fe200078e00ff */
[----:B------:R-:W-:-:S02]  /*0cc0*/  LOP3.LUT R103, R71, 0x6, RZ, 0xfc, !PT ;  /* 0x0000000647677812 */ /* 0x000fc400078efcff */
[C---:B------:R-:W-:Y:S01]  /*0cd0*/  LOP3.LUT R104, R71.reuse, 0x4, RZ, 0xfc, !PT ;  /* 0x0000000447687812 */ /* 0x040fe200078efcff */
[----:B------:R-:W-:Y:S01]  /*0ce0*/  IMAD.MOV R0, RZ, RZ, -R0 ;  /* 0x000000ffff007224 */ /* 0x000fe200078e0a00 */
[----:B------:R-:W-:Y:S01]  /*0cf0*/  LOP3.LUT R105, R71, 0x2, RZ, 0xfc, !PT ;  /* 0x0000000247697812 */ /* 0x000fe200078efcff */
[----:B------:R-:W-:Y:S01]  /*0d00*/  IMAD.HI.U32 R55, R5, R55, R4 ;  /* 0x0000003705377227 */ /* 0x000fe200078e0004 */
[C---:B------:R-:W-:Y:S02]  /*0d10*/  LOP3.LUT R77, R71.reuse, 0x2c, RZ, 0xfc, !PT ;  /* 0x0000002c474d7812 */ /* 0x040fe400078efcff */
[C---:B------:R-:W-:Y:S01]  /*0d20*/  LOP3.LUT R79, R71.reuse, 0x30, RZ, 0xfc, !PT ;  /* 0x00000030474f7812 */ /* 0x040fe200078efcff */
[----:B------:R-:W-:Y:S01]  /*0d30*/  IMAD.MOV R4, RZ, RZ, -R2 ;  /* 0x000000ffff047224 */ /* 0x000fe200078e0a02 */
[----:B------:R-:W-:Y:S01]  /*0d40*/  LOP3.LUT R81, R71, 0x34, RZ, 0xfc, !PT ;  /* 0x0000003447517812 */ /* 0x000fe200078efcff */
[----:B------:R-:W-:Y:S01]  /*0d50*/  IMAD.HI.U32 R5, R3, R30, RZ ;  /* 0x0000001e03057227 */ /* 0x000fe200078e00ff */
[----:B------:R-:W-:-:S02]  /*0d60*/  LOP3.LUT R82, R71, 0x36, RZ, 0xfc, !PT ;  /* 0x0000003647527812 */ /* 0x000fc400078efcff */
[----:B------:R-:W-:Y:S01]  /*0d70*/  LOP3.LUT R83, R71, 0x38, RZ, 0xfc, !PT ;  /* 0x0000003847537812 */ /* 0x000fe200078efcff */
[----:B------:R-:W-:Y:S01]  /*0d80*/  IMAD R2, R75, R0, R24 ;  /* 0x000000004b027224 */ /* 0x000fe200078e0218 */
[----:B------:R-:W-:Y:S01]  /*0d90*/  LOP3.LUT R84, R71, 0x3a, RZ, 0xfc, !PT ;  /* 0x0000003a47547812 */ /* 0x000fe200078efcff */
[----:B------:R-:W-:Y:S01]  /*0da0*/  IMAD R4, R75, R4, R26 ;  /* 0x000000044b047224 */ /* 0x000fe200078e021a */
[----:B------:R-:W-:Y:S01]  /*0db0*/  LOP3.LUT R85, R71, 0x3c, RZ, 0xfc, !PT ;  /* 0x0000003c47557812 */ /* 0x000fe200078efcff */
[----:B------:R-:W-:Y:S01]  /*0dc0*/  IMAD.HI.U32 R0, R3, R28, RZ ;  /* 0x0000001c03007227 */ /* 0x000fe200078e00ff */
[C---:B------:R-:W-:Y:S02]  /*0dd0*/  ISETP.GT.U32.AND P4, PT, R75.reuse, R2, PT ;  /* 0x000000024b00720c */ /* 0x040fe40003f84070 */
[----:B------:R-:W-:Y:S01]  /*0de0*/  ISETP.GT.U32.AND P1, PT, R75, R4, PT ;  /* 0x000000044b00720c */ /* 0x000fe20003f24070 */
[----:B------:R-:W-:Y:S01]  /*0df0*/  IMAD.HI.U32 R24, R3, R32, RZ ;  /* 0x0000002003187227 */ /* 0x000fe200078e00ff */
[----:B------:R-:W-:-:S03]  /*0e00*/  LEA.HI R86, R72, 0x3e, RZ, 0x1a ;  /* 0x0000003e48567811 */ /* 0x000fc600078fd0ff */
[----:B------:R-:W-:Y:S02]  /*0e10*/  IMAD.MOV R26, RZ, RZ, -R5 ;  /* 0x000000ffff1a7224 */ /* 0x000fe400078e0a05 */
[----:B------:R-:W-:Y:S02]  /*0e20*/  IMAD.MOV R25, RZ, RZ, -R0 ;  /* 0x000000ffff197224 */ /* 0x000fe400078e0a00 */
[----:B------:R-:W-:Y:S02]  /*0e30*/  IMAD.MOV R27, RZ, RZ, -R24 ;  /* 0x000000ffff1b7224 */ /* 0x000fe400078e0a18 */
[----:B------:R-:W-:-:S04]  /*0e40*/  IMAD.HI.U32 R0, R3, R34, RZ ;  /* 0x0000002203007227 */ /* 0x000fc800078e00ff */
[----:B------:R-:W-:Y:S01]  /*0e50*/  IMAD R24, R75, R26, R30 ;  /* 0x0000001a4b187224 */ /* 0x000fe200078e021e */
[----:B------:R-:W-:Y:S01]  /*0e60*/  IABS R30, R14 ;  /* 0x0000000e001e7213 */ /* 0x000fe20000000000 */
[----:B------:R-:W-:-:S03]  /*0e70*/  IMAD.HI.U32 R26, R3, R38, RZ ;  /* 0x00000026031a7227 */ /* 0x000fc600078e00ff */
[C---:B------:R-:W-:Y:S01]  /*0e80*/  ISETP.GT.U32.AND P0, PT, R75.reuse, R24, PT ;  /* 0x000000184b00720c */ /* 0x040fe20003f04070 */
[C---:B------:R-:W-:Y:S02]  /*0e90*/  IMAD R5, R75.reuse, R25, R28 ;  /* 0x000000194b057224 */ /* 0x040fe400078e021c */
[----:B------:R-:W-:Y:S02]  /*0ea0*/  IMAD.MOV R0, RZ, RZ, -R0 ;  /* 0x000000ffff007224 */ /* 0x000fe400078e0a00 */
[C---:B------:R-:W-:Y:S01]  /*0eb0*/  IMAD R25, R75.reuse, R27, R32 ;  /* 0x0000001b4b197224 */ /* 0x040fe200078e0220 */
[----:B------:R-:W-:Y:S01]  /*0ec0*/  IABS R32, R15 ;  /* 0x0000000f00207213 */ /* 0x000fe20000000000 */
[----:B------:R-:W-:Y:S01]  /*0ed0*/  IMAD.MOV R27, RZ, RZ, -R26 ;  /* 0x000000ffff1b7224 */ /* 0x000fe200078e0a1a */
[C---:B------:R-:W-:Y:S01]  /*0ee0*/  ISETP.GT.U32.AND P3, PT, R75.reuse, R5, PT ;  /* 0x000000054b00720c */ /* 0x040fe20003f64070 */
[C---:B------:R-:W-:Y:S01]  /*0ef0*/  IMAD R26, R75.reuse, R0, R34 ;  /* 0x000000004b1a7224 */ /* 0x040fe200078e0222 */
[----:B------:R-:W-:Y:S01]  /*0f00*/  IABS R34, R16 ;  /* 0x0000001000227213 */ /* 0x000fe20000000000 */
[----:B------:R-:W-:Y:S01]  /*0f10*/  IMAD R27, R75, R27, R38 ;  /* 0x0000001b4b1b7224 */ /* 0x000fe200078e0226 */
[----:B------:R-:W-:Y:S01]  /*0f20*/  IABS R38, R17 ;  /* 0x0000001100267213 */ /* 0x000fe20000000000 */
[----:B------:R-:W-:Y:S01]  /*0f30*/  IMAD.HI.U32 R0, R3, R30, RZ ;  /* 0x0000001e03007227 */ /* 0x000fe200078e00ff */
[----:B------:R-:W-:-:S02]  /*0f40*/  ISETP.GT.U32.AND P2, PT, R75, R25, PT ;  /* 0x000000194b00720c */ /* 0x000fc40003f44070 */
[----:B------:R-:W-:Y:S01]  /*0f50*/  ISETP.GT.U32.AND P5, PT, R75, R26, PT ;  /* 0x0000001a4b00720c */ /* 0x000fe20003fa4070 */
[----:B------:R-:W-:-:S04]  /*0f60*/  IMAD.HI.U32 R28, R3, R32, RZ ;  /* 0x00000020031c7227 */ /* 0x000fc800078e00ff */
[----:B------:R-:W-:Y:S02]  /*0f70*/  IMAD.MOV R31, RZ, RZ, -R0 ;  /* 0x000000ffff1f7224 */ /* 0x000fe400078e0a00 */
[----:B------:R-:W-:-:S04]  /*0f80*/  IMAD.HI.U32 R29, R3, R34, RZ ;  /* 0x00000022031d7227 */ /* 0x000fc800078e00ff */
[----:B------:R-:W-:-:S04]  /*0f90*/  IMAD.HI.U32 R0, R3, R38, RZ ;  /* 0x0000002603007227 */ /* 0x000fc800078e00ff */
[----:B------:R-:W-:Y:S02]  /*0fa0*/  IMAD.MOV R33, RZ, RZ, -R28 ;  /* 0x000000ffff217224 */ /* 0x000fe400078e0a1c */
[----:B------:R-:W-:Y:S02]  /*0fb0*/  IMAD R28, R75, R31, R30 ;  /* 0x0000001f4b1c7224 */ /* 0x000fe400078e021e */
[----:B------:R-:W-:-:S04]  /*0fc0*/  IMAD.HI.U32 R31, R3, R40, RZ ;  /* 0x00000028031f7227 */ /* 0x000fc800078e00ff */
[----:B------:R-:W-:Y:S02]  /*0fd0*/  IMAD.MOV R35, RZ, RZ, -R29 ;  /* 0x000000ffff237224 */ /* 0x000fe400078e0a1d */
[----:B------:R-:W-:Y:S02]  /*0fe0*/  IMAD.MOV R0, RZ, RZ, -R0 ;  /* 0x000000ffff007224 */ /* 0x000fe400078e0a00 */
[C---:B------:R-:W-:Y:S01]  /*0ff0*/  IMAD R29, R75.reuse, R33, R32 ;  /* 0x000000214b1d7224 */ /* 0x040fe200078e0220 */
[----:B------:R-:W-:Y:S01]  /*1000*/  IABS R33, R19 ;  /* 0x0000001300217213 */ /* 0x000fe20000000000 */
[----:B------:R-:W-:Y:S02]  /*1010*/  IMAD.MOV R32, RZ, RZ, -R31 ;  /* 0x000000ffff207224 */ /* 0x000fe400078e0a1f */
[----:B------:R-:W-:Y:S01]  /*1020*/  IMAD R31, R75, R0, R38 ;  /* 0x000000004b1f7224 */ /* 0x000fe200078e0226 */
[----:B------:R-:W-:Y:S01]  /*1030*/  IABS R0, R21 ;  /* 0x0000001500007213 */ /* 0x000fe20000000000 */
[----:B------:R-:W-:-:S02]  /*1040*/  IMAD.MOV.U32 R38, RZ, RZ, R33 ;  /* 0x000000ffff267224 */ /* 0x000fc400078e0021 */
[----:B------:R-:W-:Y:S02]  /*1050*/  IMAD R32, R75, R32, R40 ;  /* 0x000000204b207224 */ /* 0x000fe400078e0228 */
[----:B------:R-:W-:Y:S02]  /*1060*/  IMAD.MOV.U32 R40, RZ, RZ, R0 ;  /* 0x000000ffff287224 */ /* 0x000fe400078e0000 */
[----:B------:R-:W-:-:S04]  /*1070*/  IMAD.HI.U32 R0, R3, R38, RZ ;  /* 0x0000002603007227 */ /* 0x000fc800078e00ff */
[----:B------:R-:W-:Y:S02]  /*1080*/  IMAD R30, R75, R35, R34 ;  /* 0x000000234b1e7224 */ /* 0x000fe400078e0222 */
        /* <DEDUP_REMOVED lines=12> */
[C---:B------:R-:W-:Y:S01]  /*1150*/  IMAD R35, R75.reuse, R41, R40 ;  /* 0x000000294b237224 */ /* 0x040fe200078e0228 */
[----:B------:R-:W-:Y:S01]  /*1160*/  IABS R40, R57 ;  /* 0x0000003900287213 */ /* 0x000fe20000000000 */
[C---:B------:R-:W-:Y:S01]  /*1170*/  IMAD R38, R75.reuse, R0, R44 ;  /* 0x000000004b267224 */ /* 0x040fe200078e022c */
[----:B------:R-:W-:Y:S01]  /*1180*/  IABS R0, R58 ;  /* 0x0000003a00007213 */ /* 0x000fe20000000000 */
[----:B------:R-:W-:-:S02]  /*1190*/  IMAD R39, R75, R39, R46 ;  /* 0x000000274b277224 */ /* 0x000fc400078e022e */
[----:B------:R-:W-:Y:S02]  /*11a0*/  IMAD.MOV.U32 R44, RZ, RZ, R40 ;  /* 0x000000ffff2c7224 */ /* 0x000fe400078e0028 */
[----:B------:R-:W-:Y:S02]  /*11b0*/  IMAD.MOV.U32 R46, RZ, RZ, R0 ;  /* 0x000000ffff2e7224 */ /* 0x000fe400078e0000 */
[----:B------:R-:W-:-:S04]  /*11c0*/  IMAD.HI.U32 R0, R3, R42, RZ ;  /* 0x0000002a03007227 */ /* 0x000fc800078e00ff */
        /* <DEDUP_REMOVED lines=15> */
[C---:B------:R-:W-:Y:S02]  /*12c0*/  IMAD R44, R75.reuse, R44, R50 ;  /* 0x0000002c4b2c7224 */ /* 0x040fe400078e0232 */
[----:B------:R-:W-:Y:S02]  /*12d0*/  IMAD.MOV.U32 R50, RZ, RZ, R0 ;  /* 0x000000ffff327224 */ /* 0x000fe400078e0000 */
[----:B------:R-:W-:Y:S02]  /*12e0*/  IMAD R42, R75, R47, R46 ;  /* 0x0000002f4b2a7224 */ /* 0x000fe400078e022e */
[----:B------:R-:W-:-:S04]  /*12f0*/  IMAD.HI.U32 R0, R3, R48, RZ ;  /* 0x0000003003007227 */ /* 0x000fc800078e00ff */
[----:B------:R-:W-:-:S04]  /*1300*/  IMAD.HI.U32 R46, R3, R50, RZ ;  /* 0x00000032032e7227 */ /* 0x000fc800078e00ff */
[----:B------:R-:W-:-:S04]  /*1310*/  IMAD.HI.U32 R45, R3, R52, RZ ;  /* 0x00000034032d7227 */ /* 0x000fc800078e00ff */
[----:B------:R-:W-:Y:S02]  /*1320*/  IMAD.MOV R47, RZ, RZ, -R0 ;  /* 0x000000ffff2f7224 */ /* 0x000fe400078e0a00 */
[----:B------:R-:W-:Y:S02]  /*1330*/  IMAD.MOV R51, RZ, RZ, -R46 ;  /* 0x000000ffff337224 */ /* 0x000fe400078e0a2e */
[----:B------:R-:W-:-:S04]  /*1340*/  IMAD.HI.U32 R0, R3, R54, RZ ;  /* 0x0000003603007227 */ /* 0x000fc800078e00ff */
[----:B------:R-:W-:Y:S02]  /*1350*/  IMAD.MOV R49, RZ, RZ, -R45 ;  /* 0x000000ffff317224 */ /* 0x000fe400078e0a2d */
[----:B------:R-:W-:Y:S02]  /*1360*/  IMAD R45, R75, R47, R48 ;  /* 0x0000002f4b2d7224 */ /* 0x000fe400078e0230 */
[----:B------:R-:W-:-:S04]  /*1370*/  IMAD.HI.U32 R48, R3, R74, RZ ;  /* 0x0000004a03307227 */ /* 0x000fc800078e00ff */
[C---:B------:R-:W-:Y:S01]  /*1380*/  IMAD R47, R75.reuse, R51, R50 ;  /* 0x000000334b2f7224 */ /* 0x040fe200078e0232 */
[----:B------:R-:W-:Y:S01]  /*1390*/  IABS R50, R70 ;  /* 0x0000004600327213 */ /* 0x000fe20000000000 */
[----:B------:R-:W-:Y:S02]  /*13a0*/  IMAD.MOV R0, RZ, RZ, -R0 ;  /* 0x000000ffff007224 */ /* 0x000fe400078e0a00 */
[C---:B------:R-:W-:Y:S01]  /*13b0*/  IMAD R46, R75.reuse, R49, R52 ;  /* 0x000000314b2e7224 */ /* 0x040fe200078e0234 */
[----:B------:R-:W-:Y:S01]  /*13c0*/  IABS R52, R66 ;  /* 0x0000004200347213 */ /* 0x000fe20000000000 */
[----:B------:R-:W-:Y:S02]  /*13d0*/  IMAD.MOV R49, RZ, RZ, -R48 ;  /* 0x000000ffff317224 */ /* 0x000fe400078e0a30 */
[----:B------:R-:W-:Y:S01]  /*13e0*/  IMAD R48, R75, R0, R54 ;  /* 0x000000004b307224 */ /* 0x000fe200078e0236 */
[----:B------:R-:W-:Y:S01]  /*13f0*/  IABS R0, R67 ;  /* 0x0000004300007213 */ /* 0x000fe20000000000 */
[----:B------:R-:W-:-:S02]  /*1400*/  IMAD.MOV.U32 R54, RZ, RZ, R50 ;  /* 0x000000ffff367224 */ /* 0x000fc400078e0032 */
[----:B------:R-:W-:Y:S02]  /*1410*/  @!P3 IMAD.IADD R5, R5, 0x1, -R75 ;  /* 0x000000010505b824 */ /* 0x000fe400078e0a4b */
[----:B------:R-:W-:-:S04]  /*1420*/  IMAD.HI.U32 R50, R3, R54, RZ ;  /* 0x0000003603327227 */ /* 0x000fc800078e00ff */
[----:B------:R-:W-:Y:S02]  /*1430*/  IMAD.MOV R53, RZ, RZ, -R50 ;  /* 0x000000ffff357224 */ /* 0x000fe400078e0a32 */
[--C-:B------:R-:W-:Y:S01]  /*1440*/  @!P4 IMAD.IADD R2, R2, 0x1, -R75.reuse ;  /* 0x000000010202c824 */ /* 0x100fe200078e0a4b */
[C---:B------:R-:W-:Y:S01]  /*1450*/  ISETP.GT.U32.AND P4, PT, R75.reuse, R28, PT ;  /* 0x0000001c4b00720c */ /* 0x040fe20003f84070 */
[C---:B------:R-:W-:Y:S02]  /*1460*/  IMAD R54, R75.reuse, R53, R54 ;  /* 0x000000354b367224 */ /* 0x040fe400078e0236 */
[--C-:B------:R-:W-:Y:S01]  /*1470*/  @!P1 IMAD.IADD R4, R4, 0x1, -R75.reuse ;  /* 0x0000000104049824 */ /* 0x100fe200078e0a4b */
[C---:B------:R-:W-:Y:S01]  /*1480*/  ISETP.GT.U32.AND P1, PT, R75.reuse, R29, PT ;  /* 0x0000001d4b00720c */ /* 0x040fe20003f24070 */
[--C-:B------:R-:W-:Y:S01]  /*1490*/  @!P0 IMAD.IADD R24, R24, 0x1, -R75.reuse ;  /* 0x0000000118188824 */ /* 0x100fe200078e0a4b */
[----:B------:R-:W-:Y:S01]  /*14a0*/  ISETP.GT.U32.AND P6, PT, R75, R54, PT ;  /* 0x000000364b00720c */ /* 0x000fe20003fc4070 */
[--C-:B------:R-:W-:Y:S01]  /*14b0*/  @!P2 IMAD.IADD R25, R25, 0x1, -R75.reuse ;  /* 0x000000011919a824 */ /* 0x100fe200078e0a4b */
[C---:B------:R-:W-:Y:S01]  /*14c0*/  ISETP.GT.U32.AND P0, PT, R75.reuse, R2, PT ;  /* 0x000000024b00720c */ /* 0x040fe20003f04070 */
[--C-:B------:R-:W-:Y:S01]  /*14d0*/  @!P5 IMAD.IADD R26, R26, 0x1, -R75.reuse ;  /* 0x000000011a1ad824 */ /* 0x100fe200078e0a4b */
[C---:B------:R-:W-:Y:S01]  /*14e0*/  ISETP.GT.U32.AND P2, PT, R75.reuse, R4, PT ;  /* 0x000000044b00720c */ /* 0x040fe20003f44070 */
[C---:B------:R-:W-:Y:S01]  /*14f0*/  IMAD R49, R75.reuse, R49, R74 ;  /* 0x000000314b317224 */ /* 0x040fe200078e024a */
[C---:B------:R-:W-:Y:S01]  /*1500*/  ISETP.GT.U32.AND P5, PT, R75.reuse, R5, PT ;  /* 0x000000054b00720c */ /* 0x040fe20003fa4070 */
[----:B------:R-:W-:Y:S01]  /*1510*/  @!P4 IMAD.IADD R28, R28, 0x1, -R75 ;  /* 0x000000011c1cc824 */ /* 0x000fe200078e0a4b */
[----:B------:R-:W-:Y:S01]  /*1520*/  ISETP.GT.U32.AND P4, PT, R75, R24, PT ;  /* 0x000000184b00720c */ /* 0x000fe20003f84070 */
[----:B------:R-:W-:-:S02]  /*1530*/  IMAD.MOV.U32 R74, RZ, RZ, R0 ;  /* 0x000000ffff4a7224 */ /* 0x000fc400078e0000 */
[--C-:B------:R-:W-:Y:S01]  /*1540*/  @!P1 IMAD.IADD R29, R29, 0x1, -R75.reuse ;  /* 0x000000011d1d9824 */ /* 0x100fe200078e0a4b */
[C---:B------:R-:W-:Y:S01]  /*1550*/  ISETP.GT.U32.AND P1, PT, R75.reuse, R25, PT ;  /* 0x000000194b00720c */ /* 0x040fe20003f24070 */
[--C-:B------:R-:W-:Y:S01]  /*1560*/  @!P6 IMAD.IADD R54, R54, 0x1, -R75.reuse ;  /* 0x000000013636e824 */ /* 0x100fe200078e0a4b */
[C---:B------:R-:W-:Y:S01]  /*1570*/  ISETP.GT.U32.AND P6, PT, R75.reuse, R27, PT ;  /* 0x0000001b4b00720c */ /* 0x040fe20003fc4070 */
[--C-:B------:R-:W-:Y:S02]  /*1580*/  @!P0 IMAD.IADD R2, R2, 0x1, -R75.reuse ;  /* 0x0000000102028824 */ /* 0x100fe400078e0a4b */
[--C-:B------:R-:W-:Y:S01]  /*1590*/  @!P2 IMAD.IADD R4, R4, 0x1, -R75.reuse ;  /* 0x000000010404a824 */ /* 0x100fe200078e0a4b */
[----:B------:R-:W-:Y:S01]  /*15a0*/  ISETP.GT.U32.AND P3, PT, R75, R54, PT ;  /* 0x000000364b00720c */ /* 0x000fe20003f64070 */
[--C-:B------:R-:W-:Y:S01]  /*15b0*/  @!P5 IMAD.IADD R5, R5, 0x1, -R75.reuse ;  /* 0x000000010505d824 */ /* 0x100fe200078e0a4b */
[C---:B------:R-:W-:Y:S01]  /*15c0*/  ISETP.GT.U32.AND P2, PT, R75.reuse, R28, PT ;  /* 0x0000001c4b00720c */ /* 0x040fe20003f44070 */
[----:B------:R-:W-:Y:S01]  /*15d0*/  @!P4 IMAD.IADD R24, R24, 0x1, -R75 ;  /* 0x000000011818c824 */ /* 0x000fe200078e0a4b */
[----:B------:R-:W-:Y:S01]  /*15e0*/  ISETP.GT.U32.AND P5, PT, R75, R30, PT ;  /* 0x0000001e4b00720c */ /* 0x000fe20003fa4070 */
[----:B------:R-:W-:Y:S01]  /*15f0*/  IMAD.HI.U32 R0, R3, R52, RZ ;  /* 0x0000003403007227 */ /* 0x000fe200078e00ff */
[----:B------:R-:W-:-:S03]  /*1600*/  ISETP.GT.U32.AND P4, PT, R75, R31, PT ;  /* 0x0000001f4b00720c */ /* 0x000fc60003f84070 */
[--C-:B------:R-:W-:Y:S01]  /*1610*/  @!P6 IMAD.IADD R27, R27, 0x1, -R75.reuse ;  /* 0x000000011b1be824 */ /* 0x100fe200078e0a4b */
[----:B------:R-:W-:Y:S01]  /*1620*/  ISETP.GT.U32.AND P6, PT, R75, R29, PT ;  /* 0x0000001d4b00720c */ /* 0x000fe20003fc4070 */
[--C-:B------:R-:W-:Y:S01]  /*1630*/  @!P1 IMAD.IADD R25, R25, 0x1, -R75.reuse ;  /* 0x0000000119199824 */ /* 0x100fe200078e0a4b */
[C---:B------:R-:W-:Y:S01]  /*1640*/  ISETP.GT.U32.AND P1, PT, R75.reuse, R32, PT ;  /* 0x000000204b00720c */ /* 0x040fe20003f24070 */
[--C-:B------:R-:W-:Y:S01]  /*1650*/  @!P3 IMAD.IADD R54, R54, 0x1, -R75.reuse ;  /* 0x000000013636b824 */ /* 0x100fe200078e0a4b */
[C---:B------:R-:W-:Y:S01]  /*1660*/  ISETP.GT.U32.AND P3, PT, R75.reuse, R26, PT ;  /* 0x0000001a4b00720c */ /* 0x040fe20003f64070 */
[--C-:B------:R-:W-:Y:S01]  /*1670*/  @!P2 IMAD.IADD R28, R28, 0x1, -R75.reuse ;  /* 0x000000011c1ca824 */ /* 0x100fe200078e0a4b */
[C---:B------:R-:W-:Y:S01]  /*1680*/  ISETP.GT.U32.AND P0, PT, R75.reuse, R27, PT ;  /* 0x0000001b4b00720c */ /* 0x040fe20003f04070 */
[--C-:B------:R-:W-:Y:S01]  /*1690*/  @!P5 IMAD.IADD R30, R30, 0x1, -R75.reuse ;  /* 0x000000011e1ed824 */ /* 0x100fe200078e0a4b */
[----:B------:R-:W-:Y:S01]  /*16a0*/  ISETP.GT.U32.AND P2, PT, R75, R35, PT ;  /* 0x000000234b00720c */ /* 0x000fe20003f44070 */
[--C-:B------:R-:W-:Y:S01]  /*16b0*/  @!P4 IMAD.IADD R31, R31, 0x1, -R75.reuse ;  /* 0x000000011f1fc824 */ /* 0x100fe200078e0a4b */
[C---:B------:R-:W-:Y:S01]  /*16c0*/  ISETP.GT.U32.AND P5, PT, R75.reuse, R39, PT ;  /* 0x000000274b00720c */ /* 0x040fe20003fa4070 */
[----:B------:R-:W-:Y:S01]  /*16d0*/  IMAD.MOV R51, RZ, RZ, -R0 ;  /* 0x000000ffff337224 */ /* 0x000fe200078e0a00 */
[----:B------:R-:W-:Y:S01]  /*16e0*/  ISETP.GT.U32.AND P4, PT, R75, R40, PT ;  /* 0x000000284b00720c */ /* 0x000fe20003f84070 */
[--C-:B------:R-:W-:Y:S01]  /*16f0*/  @!P6 IMAD.IADD R29, R29, 0x1, -R75.reuse ;  /* 0x000000011d1de824 */ /* 0x100fe200078e0a4b */
[C---:B------:R-:W-:Y:S01]  /*1700*/  ISETP.GT.U32.AND P6, PT, R75.reuse, R38, PT ;  /* 0x000000264b00720c */ /* 0x040fe20003fc4070 */
[--C-:B------:R-:W-:Y:S01]  /*1710*/  @!P1 IMAD.IADD R32, R32, 0x1, -R75.reuse ;  /* 0x0000000120209824 */ /* 0x100fe200078e0a4b */
[C---:B------:R-:W-:Y:S01]  /*1720*/  ISETP.GT.U32.AND P1, PT, R75.reuse, R41, PT ;  /* 0x000000294b00720c */ /* 0x040fe20003f24070 */
[--C-:B------:R-:W-:Y:S01]  /*1730*/  @!P3 IMAD.IADD R26, R26, 0x1, -R75.reuse ;  /* 0x000000011a1ab824 */ /* 0x100fe200078e0a4b */
[----:B------:R-:W-:Y:S01]  /*1740*/  ISETP.GT.U32.AND P3, PT, R75, R33, PT ;  /* 0x000000214b00720c */ /* 0x000fe20003f64070 */
[--C-:B------:R-:W-:Y:S01]  /*1750*/  @!P0 IMAD.IADD R27, R27, 0x1, -R75.reuse ;  /* 0x000000011b1b8824 */ /* 0x100fe200078e0a4b */
[----:B------:R-:W-:Y:S01]  /*1760*/  ISETP.GT.U32.AND P0, PT, R75, R34, PT ;  /* 0x000000224b00720c */ /* 0x000fe20003f04070 */
[--C-:B------:R-:W-:Y:S01]  /*1770*/  @!P2 IMAD.IADD R35, R35, 0x1, -R75.reuse ;  /* 0x000000012323a824 */ /* 0x100fe200078e0a4b */
[----:B------:R-:W-:Y:S01]  /*1780*/  ISETP.GT.U32.AND P2, PT, R75, R44, PT ;  /* 0x0000002c4b00720c */ /* 0x000fe20003f44070 */
[--C-:B------:R-:W-:Y:S01]  /*1790*/  @!P5 IMAD.IADD R39, R39, 0x1, -R75.reuse ;  /* 0x000000012727d824 */ /* 0x100fe200078e0a4b */
[C---:B------:R-:W-:Y:S01]  /*17a0*/  ISETP.GT.U32.AND P5, PT, R75.reuse, R31, PT ;  /* 0x0000001f4b00720c */ /* 0x040fe20003fa4070 */
[--C-:B------:R-:W-:Y:S01]  /*17b0*/  @!P4 IMAD.IADD R40, R40, 0x1, -R75.reuse ;  /* 0x000000012828c824 */ /* 0x100fe200078e0a4b */
[C---:B------:R-:W-:Y:S01]  /*17c0*/  ISETP.GT.U32.AND P4, PT, R75.reuse, R32, PT ;  /* 0x000000204b00720c */ /* 0x040fe20003f84070 */
[--C-:B------:R-:W-:Y:S01]  /*17d0*/  @!P6 IMAD.IADD R38, R38, 0x1, -R75.reuse ;  /* 0x000000012626e824 */ /* 0x100fe200078e0a4b */
[----:B------:R-:W-:Y:S01]  /*17e0*/  ISETP.GT.U32.AND P6, PT, R75, R30, PT ;  /* 0x0000001e4b00720c */ /* 0x000fe20003fc4070 */
[----:B------:R-:W-:-:S02]  /*17f0*/  @!P1 IMAD.IADD R41, R41, 0x1, -R75 ;  /* 0x0000000129299824 */ /* 0x000fc400078e0a4b */
[--C-:B------:R-:W-:Y:S01]  /*1800*/  @!P3 IMAD.IADD R33, R33, 0x1, -R75.reuse ;  /* 0x000000012121b824 */ /* 0x100fe200078e0a4b */
[C---:B------:R-:W-:Y:S01]  /*1810*/  ISETP.GT.U32.AND P3, PT, R75.reuse, R42, PT ;  /* 0x0000002a4b00720c */ /* 0x040fe20003f64070 */
[--C-:B------:R-:W-:Y:S01]  /*1820*/  @!P0 IMAD.IADD R34, R34, 0x1, -R75.reuse ;  /* 0x0000000122228824 */ /* 0x100fe200078e0a4b */
[C---:B------:R-:W-:Y:S01]  /*1830*/  ISETP.GT.U32.AND P0, PT, R75.reuse, R43, PT ;  /* 0x0000002b4b00720c */ /* 0x040fe20003f04070 */
[----:B------:R-:W-:Y:S01]  /*1840*/  @!P2 IMAD.IADD R44, R44, 0x1, -R75 ;  /* 0x000000012c2ca824 */ /* 0x000fe200078e0a4b */
[----:B------:R-:W-:Y:S01]  /*1850*/  ISETP.GT.U32.AND P1, PT, R75, R33, PT ;  /* 0x000000214b00720c */ /* 0x000fe20003f24070 */
[----:B------:R-:W-:Y:S01]  /*1860*/  IMAD.HI.U32 R0, R3, R76, RZ ;  /* 0x0000004c03007227 */ /* 0x000fe200078e00ff */
[----:B------:R-:W-:-:S03]  /*1870*/  ISETP.GT.U32.AND P2, PT, R75, R38, PT ;  /* 0x000000264b00720c */ /* 0x000fc60003f44070 */
[----:B------:R-:W-:Y:S01]  /*1880*/  @!P6 IMAD.IADD R30, R30, 0x1, -R75 ;  /* 0x000000011e1ee824 */ /* 0x000fe200078e0a4b */
[----:B------:R-:W-:Y:S01]  /*1890*/  ISETP.GT.U32.AND P6, PT, R75, R39, PT ;  /* 0x000000274b00720c */ /* 0x000fe20003fc4070 */
[----:B------:R-:W-:-:S04]  /*18a0*/  IMAD.HI.U32 R50, R3, R74, RZ ;  /* 0x0000004a03327227 */ /* 0x000fc800078e00ff */
[--C-:B------:R-:W-:Y:S01]  /*18b0*/  @!P3 IMAD.IADD R42, R42, 0x1, -R75.reuse ;  /* 0x000000012a2ab824 */ /* 0x100fe200078e0a4b */
[----:B------:R-:W-:Y:S01]  /*18c0*/  ISETP.GT.U32.AND P3, PT, R75, R34, PT ;  /* 0x000000224b00720c */ /* 0x000fe20003f64070 */
[--C-:B------:R-:W-:Y:S01]  /*18d0*/  @!P0 IMAD.IADD R43, R43, 0x1, -R75.reuse ;  /* 0x000000012b2b8824 */ /* 0x100fe200078e0a4b */
[----:B------:R-:W-:Y:S01]  /*18e0*/  ISETP.GT.U32.AND P0, PT, R75, R35, PT ;  /* 0x000000234b00720c */ /* 0x000fe20003f04070 */
[----:B------:R-:W-:Y:S01]  /*18f0*/  @!P5 IMAD.IADD R31, R31, 0x1, -R75 ;  /* 0x000000011f1fd824 */ /* 0x000fe200078e0a4b */
[C---:B------:R-:W-:Y:S01]  /*1900*/  ISETP.GT.U32.AND P5, PT, R75.reuse, R40, PT ;  /* 0x000000284b00720c */ /* 0x040fe20003fa4070 */
[----:B------:R-:W-:Y:S02]  /*1910*/  IMAD.MOV R0, RZ, RZ, -R0 ;  /* 0x000000ffff007224 */ /* 0x000fe400078e0a00 */
[----:B------:R-:W-:Y:S02]  /*1920*/  IMAD.MOV R53, RZ, RZ, -R50 ;  /* 0x000000ffff357224 */ /* 0x000fe400078e0a32 */
[----:B------:R-:W-:-:S02]  /*1930*/  IMAD R50, R75, R51, R52 ;  /* 0x000000334b327224 */ /* 0x000fc400078e0234 */
[C---:B------:R-:W-:Y:S01]  /*1940*/  IMAD R52, R75.reuse, R0, R76 ;  /* 0x000000004b347224 */ /* 0x040fe200078e024c */
[----:B------:R-:W-:Y:S01]  /*1950*/  IABS R0, R6 ;  /* 0x0000000600007213 */ /* 0x000fe20000000000 */
[--C-:B------:R-:W-:Y:S01]  /*1960*/  @!P3 IMAD.IADD R34, R34, 0x1, -R75.reuse ;  /* 0x000000012222b824 */ /* 0x100fe200078e0a4b */
[----:B------:R-:W-:Y:S01]  /*1970*/  ISETP.GT.U32.AND P3, PT, R75, R43, PT ;  /* 0x0000002b4b00720c */ /* 0x000fe20003f64070 */
[--C-:B------:R-:W-:Y:S01]  /*1980*/  @!P0 IMAD.IADD R35, R35, 0x1, -R75.reuse ;  /* 0x0000000123238824 */ /* 0x100fe200078e0a4b */
[C---:B------:R-:W-:Y:S01]  /*1990*/  ISETP.GT.U32.AND P0, PT, R75.reuse, R44, PT ;  /* 0x0000002c4b00720c */ /* 0x040fe20003f04070 */
[--C-:B------:R-:W-:Y:S01]  /*19a0*/  @!P4 IMAD.IADD R32, R32, 0x1, -R75.reuse ;  /* 0x000000012020c824 */ /* 0x100fe200078e0a4b */
[----:B------:R-:W-:Y:S01]  /*19b0*/  ISETP.GT.U32.AND P4, PT, R75, R42, PT ;  /* 0x0000002a4b00720c */ /* 0x000fe20003f84070 */
[--C-:B------:R-:W-:Y:S01]  /*19c0*/  @!P1 IMAD.IADD R33, R33, 0x1, -R75.reuse ;  /* 0x0000000121219824 */ /* 0x100fe200078e0a4b */
[C---:B------:R-:W-:Y:S01]  /*19d0*/  ISETP.GT.U32.AND P1, PT, R75.reuse, R41, PT ;  /* 0x000000294b00720c */ /* 0x040fe20003f24070 */
[--C-:B------:R-:W-:Y:S01]  /*19e0*/  @!P2 IMAD.IADD R38, R38, 0x1, -R75.reuse ;  /* 0x000000012626a824 */ /* 0x100fe200078e0a4b */
[----:B------:R-:W-:Y:S01]  /*19f0*/  ISETP.GT.U32.AND P2, PT, R75, R45, PT ;  /* 0x0000002d4b00720c */ /* 0x000fe20003f44070 */
[----:B------:R-:W-:Y:S01]  /*1a00*/  @!P6 IMAD.IADD R39, R39, 0x1, -R75 ;  /* 0x000000012727e824 */ /* 0x000fe200078e0a4b */
[----:B------:R-:W-:Y:S01]  /*1a10*/  ISETP.GT.U32.AND P6, PT, R75, R46, PT ;  /* 0x0000002e4b00720c */ /* 0x000fe20003fc4070 */
[----:B------:R-:W-:Y:S01]  /*1a20*/  IMAD.HI.U32 R55, R55, R0, RZ ;  /* 0x0000000037377227 */ /* 0x000fe200078e00ff */
[----:B------:R-:W-:-:S03]  /*1a30*/  LOP3.LUT R76, R71, 0x2a, RZ, 0xfc, !PT ;  /* 0x0000002a474c7812 */ /* 0x000fc600078efcff */
[--C-:B------:R-:W-:Y:S01]  /*1a40*/  @!P5 IMAD.IADD R40, R40, 0x1, -R75.reuse ;  /* 0x000000012828d824 */ /* 0x100fe200078e0a4b */
[----:B------:R-:W-:Y:S01]  /*1a50*/  ISETP.GT.U32.AND P5, PT, R75, R47, PT ;  /* 0x0000002f4b00720c */ /* 0x000fe20003fa4070 */
[----:B------:R-:W-:Y:S01]  /*1a60*/  @!P3 IMAD.IADD R43, R43, 0x1, -R75 ;  /* 0x000000012b2bb824 */ /* 0x000fe200078e0a4b */
[C---:B------:R-:W-:Y:S01]  /*1a70*/  ISETP.GT.U32.AND P3, PT, R75.reuse, R50, PT ;  /* 0x000000324b00720c */ /* 0x040fe20003f64070 */
[----:B------:R-:W-:Y:S02]  /*1a80*/  IMAD.MOV R55, RZ, RZ, -R55 ;  /* 0x000000ffff377224 */ /* 0x000fe400078e0a37 */
[----:B------:R-:W-:Y:S01]  /*1a90*/  IMAD R51, R75, R53, R74 ;  /* 0x000000354b337224 */ /* 0x000fe200078e024a */
[----:B------:R-:W-:Y:S01]  /*1aa0*/  LOP3.LUT R74, R71, 0x26, RZ, 0xfc, !PT ;  /* 0x00000026474a7812 */ /* 0x000fe200078efcff */
[----:B------:R-:W-:Y:S02]  /*1ab0*/  IMAD R55, R80, R55, R0 ;  /* 0x0000003750377224 */ /* 0x000fe400078e0200 */
[--C-:B------:R-:W-:Y:S01]  /*1ac0*/  @!P0 IMAD.IADD R44, R44, 0x1, -R75.reuse ;  /* 0x000000012c2c8824 */ /* 0x100fe200078e0a4b */
[----:B------:R-:W-:Y:S01]  /*1ad0*/  ISETP.GT.U32.AND P0, PT, R75, R51, PT ;  /* 0x000000334b00720c */ /* 0x000fe20003f04070 */
[--C-:B------:R-:W-:Y:S01]  /*1ae0*/  @!P1 IMAD.IADD R41, R41, 0x1, -R75.reuse ;  /* 0x0000000129299824 */ /* 0x100fe200078e0a4b */
[C---:B------:R-:W-:Y:S01]  /*1af0*/  ISETP.GT.U32.AND P1, PT, R75.reuse, R48, PT ;  /* 0x000000304b00720c */ /* 0x040fe20003f24070 */
[--C-:B------:R-:W-:Y:S01]  /*1b00*/  @!P4 IMAD.IADD R42, R42, 0x1, -R75.reuse ;  /* 0x000000012a2ac824 */ /* 0x100fe200078e0a4b */
[----:B------:R-:W-:Y:S01]  /*1b10*/  ISETP.GT.U32.AND P4, PT, R75, R49, PT ;  /* 0x000000314b00720c */ /* 0x000fe20003f84070 */
[--C-:B------:R-:W-:Y:S01]  /*1b20*/  @!P2 IMAD.IADD R45, R45, 0x1, -R75.reuse ;  /* 0x000000012d2da824 */ /* 0x100fe200078e0a4b */
[----:B------:R-:W-:Y:S01]  /*1b30*/  ISETP.GT.U32.AND P2, PT, R75, R52, PT ;  /* 0x000000344b00720c */ /* 0x000fe20003f44070 */
[----:B------:R-:W-:Y:S01]  /*1b40*/  @!P6 IMAD.IADD R46, R46, 0x1, -R75 ;  /* 0x000000012e2ee824 */ /* 0x000fe200078e0a4b */
[----:B------:R-:W-:Y:S01]  /*1b50*/  ISETP.GT.U32.AND P6, PT, R80, R55, PT ;  /* 0x000000375000720c */ /* 0x000fe20003fc4070 */
[----:B------:R-:W-:-:S04]  /*1b60*/  IMAD.HI.U32 R3, R3, R78, RZ ;  /* 0x0000004e03037227 */ /* 0x000fc800078e00ff */
[--C-:B------:R-:W-:Y:S01]  /*1b70*/  @!P5 IMAD.IADD R47, R47, 0x1, -R75.reuse ;  /* 0x000000012f2fd824 */ /* 0x100fe200078e0a4b */
[C---:B------:R-:W-:Y:S01]  /*1b80*/  ISETP.GT.U32.AND P5, PT, R75.reuse, R45, PT ;  /* 0x0000002d4b00720c */ /* 0x040fe20003fa4070 */
[----:B------:R-:W-:Y:S01]  /*1b90*/  @!P3 IMAD.IADD R50, R50, 0x1, -R75 ;  /* 0x000000013232b824 */ /* 0x000fe200078e0a4b */
[----:B------:R-:W-:Y:S01]  /*1ba0*/  ISETP.GT.U32.AND P3, PT, R75, R46, PT ;  /* 0x0000002e4b00720c */ /* 0x000fe20003f64070 */
[----:B------:R-:W-:Y:S02]  /*1bb0*/  IMAD.MOV R3, RZ, RZ, -R3 ;  /* 0x000000ffff037224 */ /* 0x000fe400078e0a03 */
[--C-:B------:R-:W-:Y:S01]  /*1bc0*/  @!P0 IMAD.IADD R51, R51, 0x1, -R75.reuse ;  /* 0x0000000133338824 */ /* 0x100fe200078e0a4b */
[C---:B------:R-:W-:Y:S01]  /*1bd0*/  ISETP.GT.U32.AND P0, PT, R75.reuse, R47, PT ;  /* 0x0000002f4b00720c */ /* 0x040fe20003f04070 */
[----:B------:R-:W-:Y:S01]  /*1be0*/  IMAD R53, R75, R3, R78 ;  /* 0x000000034b357224 */ /* 0x000fe200078e024e */
[----:B------:R-:W-:Y:S01]  /*1bf0*/  SHF.R.S32.HI R3, RZ, 0x1f, R174 ;  /* 0x0000001fff037819 */ /* 0x000fe200000114ae */
[--C-:B------:R-:W-:Y:S01]  /*1c00*/  @!P1 IMAD.IADD R48, R48, 0x1, -R75.reuse ;  /* 0x0000000130309824 */ /* 0x100fe200078e0a4b */
[----:B------:R-:W-:Y:S01]  /*1c10*/  ISETP.GE.AND P1, PT, R6, RZ, PT ;  /* 0x000000ff0600720c */ /* 0x000fe20003f26270 */
[--C-:B------:R-:W-:Y:S01]  /*1c20*/  @!P4 IMAD.IADD R49, R49, 0x1, -R75.reuse ;  /* 0x000000013131c824 */ /* 0x100fe200078e0a4b */
[----:B------:R-:W-:Y:S01]  /*1c30*/  ISETP.GT.U32.AND P4, PT, R75, R53, PT ;  /* 0x000000354b00720c */ /* 0x000fe20003f84070 */
[--C-:B------:R-:W-:Y:S01]  /*1c40*/  @!P6 IMAD.IADD R55, R55, 0x1, -R80.reuse ;  /* 0x000000013737e824 */ /* 0x100fe200078e0a50 */
[----:B------:R-:W-:Y:S01]  /*1c50*/  LEA.HI R174, R3, R174, RZ, 0x6 ;  /* 0x000000ae03ae7211 */ /* 0x000fe200078f30ff */
        /* <DEDUP_REMOVED lines=8> */
[----:B------:R-:W-:Y:S01]  /*1ce0*/  IMAD.SHL.U32 R0, R72, 0x2, RZ ;  /* 0x0000000248007824 */ /* 0x000fe200078e00ff */
[----:B------:R-:W-:Y:S01]  /*1cf0*/  ISETP.GT.U32.AND P6, PT, R75, R49, PT ;  /* 0x000000314b00720c */ /* 0x000fe20003fc4070 */
[--C-:B------:R-:W-:Y:S01]  /*1d00*/  @!P4 IMAD.IADD R53, R53, 0x1, -R75.reuse ;  /* 0x000000013535c824 */ /* 0x100fe200078e0a4b */
[C---:B------:R-:W-:Y:S01]  /*1d10*/  ISETP.GT.U32.AND P4, PT, R75.reuse, R52, PT ;  /* 0x000000344b00720c */ /* 0x040fe20003f84070 */
[-C--:B------:R-:W-:Y:S01]  /*1d20*/  IMAD R92, R92, R112.reuse, RZ ;  /* 0x000000705c5c7224 */ /* 0x080fe200078e02ff */
[----:B------:R-:W-:Y:S01]  /*1d30*/  LOP3.LUT R3, RZ, R37, RZ, 0x33, !PT ;  /* 0x00000025ff037212 */ /* 0x000fe200078e33ff */
[--C-:B------:R-:W-:Y:S01]  /*1d40*/  @!P2 IMAD.IADD R48, R48, 0x1, -R75.reuse ;  /* 0x000000013030a824 */ /* 0x100fe200078e0a4b */
[----:B------:R-:W-:Y:S01]  /*1d50*/  ISETP.GT.U32.AND P2, PT, R75, R53, PT ;  /* 0x000000354b00720c */ /* 0x000fe20003f44070 */
[----:B------:R-:W-:Y:S01]  /*1d60*/  @!P5 IMAD.IADD R55, R55, 0x1, -R80 ;  /* 0x000000013737d824 */ /* 0x000fe200078e0a50 */
[----:B------:R-:W-:Y:S01]  /*1d70*/  ISETP.GE.AND P5, PT, R7, RZ, PT ;  /* 0x000000ff0700720c */ /* 0x000fe20003fa6270 */
[--C-:B------:R-:W-:Y:S01]  /*1d80*/  @!P3 IMAD.IADD R50, R50, 0x1, -R75.reuse ;  /* 0x000000013232b824 */ /* 0x100fe200078e0a4b */
[----:B------:R-:W-:Y:S01]  /*1d90*/  ISETP.GE.AND P3, PT, R8, RZ, PT ;  /* 0x000000ff0800720c */ /* 0x000fe20003f66270 */
[----:B------:R-:W-:Y:S01]  /*1da0*/  @!P0 IMAD.IADD R51, R51, 0x1, -R75 ;  /* 0x0000000133338824 */ /* 0x000fe200078e0a4b */
[----:B------:R-:W-:Y:S01]  /*1db0*/  ISETP.GE.AND P0, PT, R9, RZ, PT ;  /* 0x000000ff0900720c */ /* 0x000fe20003f06270 */
[----:B------:R-:W-:Y:S01]  /*1dc0*/  @!P1 IMAD.MOV R55, RZ, RZ, -R55 ;  /* 0x000000ffff379224 */ /* 0x000fe200078e0a37 */
[----:B------:R-:W-:Y:S01]  /*1dd0*/  ISETP.GE.AND P1, PT, R12, RZ, PT ;  /* 0x000000ff0c00720c */ /* 0x000fe20003f26270 */
[--C-:B------:R-:W-:Y:S01]  /*1de0*/  @!P4 IMAD.IADD R52, R52, 0x1, -R75.reuse ;  /* 0x000000013434c824 */ /* 0x100fe200078e0a4b */
[----:B------:R-:W-:Y:S01]  /*1df0*/  ISETP.GE.AND P4, PT, R10, RZ, PT ;  /* 0x000000ff0a00720c */ /* 0x000fe20003f86270 */
[--C-:B------:R-:W-:Y:S01]  /*1e00*/  @!P6 IMAD.IADD R49, R49, 0x1, -R75.reuse ;  /* 0x000000013131e824 */ /* 0x100fe200078e0a4b */
[----:B------:R-:W-:Y:S01]  /*1e10*/  ISETP.NE.AND P6, PT, R36, RZ, PT ;  /* 0x000000ff2400720c */ /* 0x000fe20003fc5270 */
[----:B------:R-:W-:Y:S01]  /*1e20*/  @!P2 IMAD.IADD R53, R53, 0x1, -R75 ;  /* 0x000000013535a824 */ /* 0x000fe200078e0a4b */
[----:B------:R-:W-:Y:S01]  /*1e30*/  ISETP.GE.AND P2, PT, R11, RZ, PT ;  /* 0x000000ff0b00720c */ /* 0x000fe20003f46270 */
[----:B------:R-:W-:Y:S01]  /*1e40*/  @!P5 IMAD.MOV R2, RZ, RZ, -R2 ;  /* 0x000000ffff02d224 */ /* 0x000fe200078e0a02 */
        /* <DEDUP_REMOVED lines=9> */
[----:B------:R-:W-:Y:S01]  /*1ee0*/  IMAD R93, R93, R112, RZ ;  /* 0x000000705d5d7224 */ /* 0x000fe200078e02ff */
[----:B------:R-:W-:Y:S01]  /*1ef0*/  @!P6 LOP3.LUT R55, RZ, R36, RZ, 0x33, !PT ;  /* 0x00000024ff37e212 */ /* 0x000fe200078e33ff */
        /* <DEDUP_REMOVED lines=12> */
[----:B------:R-:W-:Y:S01]  /*1fc0*/  IMAD R55, R55, UR4, RZ ;  /* 0x0000000437377c24 */ /* 0x000fe2000f8e02ff */
[----:B------:R-:W-:Y:S01]  /*1fd0*/  ULDC UR4, c[0x0][0x240] ;  /* 0x0000900000047ab9 */ /* 0x000fe20000000800 */
        /* <DEDUP_REMOVED lines=12> */
[-C--:B------:R-:W-:Y:S01]  /*20a0*/  IMAD R94, R94, R112.reuse, RZ ;  /* 0x000000705e5e7224 */ /* 0x080fe200078e02ff */
[----:B------:R-:W-:Y:S01]  /*20b0*/  LOP3.LUT R0, R73, 0x7e, R0, 0x78, !PT ;  /* 0x0000007e49007812 */ /* 0x000fe200078e7800 */
        /* <DEDUP_REMOVED lines=13> */
[----:B------:R-:W-:Y:S01]  /*2190*/  LOP3.LUT R73, R71, 0x24, RZ, 0xfc, !PT ;  /* 0x0000002447497812 */ /* 0x000fe200078efcff */
[----:B------:R-:W-:Y:S01]  /*21a0*/  @!P2 IMAD.MOV R45, RZ, RZ, -R45 ;  /* 0x000000ffff2da224 */ /* 0x000fe200078e0a2d */
[----:B------:R-:W-:Y:S01]  /*21b0*/  ISETP.GE.AND P2, PT, R67, RZ, PT ;  /* 0x000000ff4300720c */ /* 0x000fe20003f46270 */
[----:B------:R-:W-:Y:S01]  /*21c0*/  @!P5 IMAD.MOV R47, RZ, RZ, -R47 ;  /* 0x000000ffff2fd224 */ /* 0x000fe200078e0a2f */
[----:B------:R-:W-:Y:S01]  /*21d0*/  ISETP.GE.AND P5, PT, R69, RZ, PT ;  /* 0x000000ff4500720c */ /* 0x000fe20003fa6270 */
[----:B------:R-:W-:Y:S01]  /*21e0*/  @!P3 IMAD.MOV R48, RZ, RZ, -R48 ;  /* 0x000000ffff30b224 */ /* 0x000fe200078e0a30 */
[----:B------:R-:W-:Y:S01]  /*21f0*/  ISETP.GE.AND P3, PT, R70, RZ, PT ;  /* 0x000000ff4600720c */ /* 0x000fe20003f66270 */
[----:B------:R-:W-:Y:S01]  /*2200*/  @!P0 IMAD.MOV R49, RZ, RZ, -R49 ;  /* 0x000000ffff318224 */ /* 0x000fe200078e0a31 */
[----:B------:R-:W-:Y:S01]  /*2210*/  ISETP.NE.AND P0, PT, R37, RZ, PT ;  /* 0x000000ff2500720c */ /* 0x000fe20003f05270 */
[----:B------:R-:W-:Y:S01]  /*2220*/  @!P1 IMAD.MOV R52, RZ, RZ, -R52 ;  /* 0x000000ffff349224 */ /* 0x000fe200078e0a34 */
[----:B------:R-:W-:Y:S01]  /*2230*/  LEA R110, P1, R55, UR6, 0x1 ;  /* 0x00000006376e7c11 */ /* 0x000fe2000f8208ff */
[----:B------:R-:W-:Y:S01]  /*2240*/  @!P4 IMAD.MOV R50, RZ, RZ, -R50 ;  /* 0x000000ffff32c224 */ /* 0x000fe200078e0a32 */
[C---:B------:R-:W-:Y:S01]  /*2250*/  SEL R2, R3.reuse, R2, !P0 ;  /* 0x0000000203027207 */ /* 0x040fe20004000000 */
[----:B------:R-:W-:Y:S01]  /*2260*/  IMAD R96, R96, R112, RZ ;  /* 0x0000007060607224 */ /* 0x000fe200078e02ff */
[C---:B------:R-:W-:Y:S01]  /*2270*/  SEL R4, R3.reuse, R4, !P0 ;  /* 0x0000000403047207 */ /* 0x040fe20004000000 */
[----:B------:R-:W-:Y:S01]  /*2280*/  @!P2 IMAD.MOV R51, RZ, RZ, -R51 ;  /* 0x000000ffff33a224 */ /* 0x000fe200078e0a33 */
[C---:B------:R-:W-:Y:S01]  /*2290*/  SEL R5, R3.reuse, R5, !P0 ;  /* 0x0000000503057207 */ /* 0x040fe20004000000 */
[----:B------:R-:W-:Y:S01]  /*22a0*/  @!P5 IMAD.MOV R53, RZ, RZ, -R53 ;  /* 0x000000ffff35d224 */ /* 0x000fe200078e0a35 */
[C---:B------:R-:W-:Y:S01]  /*22b0*/  SEL R24, R3.reuse, R24, !P0 ;  /* 0x0000001803187207 */ /* 0x040fe20004000000 */
[----:B------:R-:W-:Y:S01]  /*22c0*/  @!P3 IMAD.MOV R54, RZ, RZ, -R54 ;  /* 0x000000ffff36b224 */ /* 0x000fe200078e0a36 */
[C---:B------:R-:W-:Y:S01]  /*22d0*/  SEL R25, R3.reuse, R25, !P0 ;  /* 0x0000001903197207 */ /* 0x040fe20004000000 */
[----:B------:R-:W-:Y:S01]  /*22e0*/  IMAD R36, R2, UR4, RZ ;  /* 0x0000000402247c24 */ /* 0x000fe2000f8e02ff */
[C---:B------:R-:W-:Y:S01]  /*22f0*/  SEL R26, R3.reuse, R26, !P0 ;  /* 0x0000001a031a7207 */ /* 0x040fe20004000000 */
[----:B------:R-:W-:Y:S01]  /*2300*/  IMAD R37, R4, UR4, RZ ;  /* 0x0000000404257c24 */ /* 0x000fe2000f8e02ff */
[----:B------:R-:W-:Y:S01]  /*2310*/  SEL R27, R3, R27, !P0 ;  /* 0x0000001b031b7207 */ /* 0x000fe20004000000 */
        /* <DEDUP_REMOVED lines=49> */
[----:B------:R-:W-:Y:S01]  /*2630*/  LEA.HI.X.SX32 R111, R55, UR7, 0x1, P1 ;  /* 0x00000007376f7c11 */ /* 0x000fe200088f0eff */
[----:B------:R-:W-:Y:S01]  /*2640*/  ULDC.64 UR6, c[0x0][0x218] ;  /* 0x0000860000067ab9 */ /* 0x000fe20000000a00 */
[----:B------:R-:W-:Y:S01]  /*2650*/  SEL R3, R3, R54, !P0 ;  /* 0x0000003603037207 */ /* 0x000fe20004000000 */
[----:B------:R-:W-:Y:S01]  /*2660*/  IMAD R50, R50, UR4, RZ ;  /* 0x0000000432327c24 */ /* 0x000fe2000f8e02ff */
[----:B------:R-:W-:Y:S01]  /*2670*/  LEA R4, P4, R36, UR6, 0x1 ;  /* 0x0000000624047c11 */ /* 0x000fe2000f8808ff */
[----:B------:R-:W-:Y:S01]  /*2680*/  IMAD R51, R51, UR4, RZ ;  /* 0x0000000433337c24 */ /* 0x000fe2000f8e02ff */
[----:B------:R-:W-:Y:S01]  /*2690*/  LEA R2, P3, R37, UR6, 0x1 ;  /* 0x0000000625027c11 */ /* 0x000fe2000f8608ff */
[----:B------:R-:W-:Y:S01]  /*26a0*/  IMAD R188, R3, UR4, RZ ;  /* 0x0000000403bc7c24 */ /* 0x000fe2000f8e02ff */
[----:B------:R-:W-:Y:S01]  /*26b0*/  LEA R172, P2, R173, UR6, 0x1 ;  /* 0x00000006adac7c11 */ /* 0x000fe2000f8408ff */
[----:B------:R-:W-:Y:S01]  /*26c0*/  IMAD R52, R52, UR4, RZ ;  /* 0x0000000434347c24 */ /* 0x000fe2000f8e02ff */
[----:B------:R-:W-:Y:S01]  /*26d0*/  LEA R170, P1, R24, UR6, 0x1 ;  /* 0x0000000618aa7c11 */ /* 0x000fe2000f8208ff */
[----:B------:R-:W-:Y:S01]  /*26e0*/  IMAD R53, R53, UR4, RZ ;  /* 0x0000000435357c24 */ /* 0x000fe2000f8e02ff */
[----:B------:R-:W-:Y:S01]  /*26f0*/  LEA.HI.X.SX32 R5, R36, UR7, 0x1, P4 ;  /* 0x0000000724057c11 */ /* 0x000fe2000a0f0eff */
[----:B------:R-:W-:Y:S01]  /*2700*/  UMOV UR4, URZ ;  /* 0x0000003f00047c82 */ /* 0x000fe20008000000 */
[----:B------:R-:W-:Y:S01]  /*2710*/  LEA.HI.X.SX32 R3, R37, UR7, 0x1, P3 ;  /* 0x0000000725037c11 */ /* 0x000fe200098f0eff */
[----:B------:R-:W-:Y:S01]  /*2720*/  UIADD3.X UR9, UR4, 0x40000040, URZ, UP0, !UPT ;  /* 0x4000004004097890 */ /* 0x000fe200087fe43f */
[----:B------:R-:W-:-:S02]  /*2730*/  LEA.HI.X.SX32 R173, R173, UR7, 0x1, P2 ;  /* 0x00000007adad7c11 */ /* 0x000fc400090f0eff */
[----:B------:R-:W-:Y:S02]  /*2740*/  CS2R R36, SRZ ;  /* 0x0000000000247805 */ /* 0x000fe4000001ff00 */
[----:B------:R-:W-:Y:S02]  /*2750*/  LEA.HI.X.SX32 R171, R24, UR7, 0x1, P1 ;  /* 0x0000000718ab7c11 */ /* 0x000fe400088f0eff */
[----:B------:R-:W-:Y:S02]  /*2760*/  CS2R R54, SRZ ;  /* 0x0000000000367805 */ /* 0x000fe4000001ff00 */
[----:B------:R-:W-:Y:S01]  /*2770*/  LEA R168, P0, R25, UR6, 0x1 ;  /* 0x0000000619a87c11 */ /* 0x000fe2000f8008ff */
[-C--:B------:R-:W-:Y:S01]  /*2780*/  IMAD R97, R97, R112.reuse, RZ ;  /* 0x0000007061617224 */ /* 0x080fe200078e02ff */
        /* <DEDUP_REMOVED lines=11> */
[----:B------:R-:W-:Y:S01]  /*2840*/  IMAD R103, R103, R112, RZ ;  /* 0x0000007067677224 */ /* 0x000fe200078e02ff */
[----:B------:R-:W-:-:S02]  /*2850*/  LEA.HI.X.SX32 R169, R25, UR7, 0x1, P0 ;  /* 0x0000000719a97c11 */ /* 0x000fc400080f0eff */
[----:B------:R-:W-:Y:S02]  /*2860*/  CS2R R24, SRZ ;  /* 0x0000000000187805 */ /* 0x000fe4000001ff00 */
[----:B------:R-:W-:Y:S01]  /*2870*/  LEA.HI.X.SX32 R167, R26, UR7, 0x1, P6 ;  /* 0x000000071aa77c11 */ /* 0x000fe2000b0f0eff */
[-C--:B------:R-:W-:Y:S01]  /*2880*/  IMAD R104, R104, R112.reuse, RZ ;  /* 0x0000007068687224 */ /* 0x080fe200078e02ff */
[----:B------:R-:W-:Y:S02]  /*2890*/  LEA.HI.X.SX32 R165, R27, UR7, 0x1, P5 ;  /* 0x000000071ba57c11 */ /* 0x000fe4000a8f0eff */
[----:B------:R-:W-:Y:S02]  /*28a0*/  CS2R R26, SRZ ;  /* 0x00000000001a7805 */ /* 0x000fe4000001ff00 */
[----:B------:R-:W-:Y:S01]  /*28b0*/  LEA.HI.X.SX32 R163, R28, UR7, 0x1, P4 ;  /* 0x000000071ca37c11 */ /* 0x000fe2000a0f0eff */
[----:B------:R-:W-:Y:S01]  /*28c0*/  IMAD R105, R105, R112, RZ ;  /* 0x0000007069697224 */ /* 0x000fe200078e02ff */
[----:B------:R-:W-:-:S02]  /*28d0*/  LEA.HI.X.SX32 R161, R29, UR7, 0x1, P3 ;  /* 0x000000071da17c11 */ /* 0x000fc400098f0eff */
[----:B------:R-:W-:Y:S02]  /*28e0*/  CS2R R28, SRZ ;  /* 0x00000000001c7805 */ /* 0x000fe4000001ff00 */
[----:B------:R-:W-:Y:S01]  /*28f0*/  LEA.HI.X.SX32 R159, R30, UR7, 0x1, P2 ;  /* 0x000000071e9f7c11 */ /* 0x000fe200090f0eff */
[-C--:B------:R-:W-:Y:S01]  /*2900*/  IMAD R107, R86, R112.reuse, RZ ;  /* 0x00000070566b7224 */ /* 0x080fe200078e02ff */
        /* <DEDUP_REMOVED lines=29> */
[----:B------:R-:W-:Y:S01]  /*2ae0*/  UIADD3.64 UR16, UR8, 0x80, URZ ;  /* 0x0000008008107897 */ /* 0x000fe2000fffe03f */
[----:B------:R-:W-:Y:S01]  /*2af0*/  LEA R140, P0, R41, UR6, 0x1 ;  /* 0x00000006298c7c11 */ /* 0x000fe2000f8008ff */
[----:B------:R-:W-:Y:S01]  /*2b00*/  UIADD3.64 UR20, UR8, 0x100, URZ ;  /* 0x0000010008147897 */ /* 0x000fe2000fffe03f */
[----:B------:R-:W-:Y:S02]  /*2b10*/  LEA R214, P6, R42, UR6, 0x1 ;  /* 0x000000062ad67c11 */ /* 0x000fe4000f8c08ff */
[----:B------:R-:W-:Y:S02]  /*2b20*/  LEA R210, P5, R43, UR6, 0x1 ;  /* 0x000000062bd27c11 */ /* 0x000fe4000f8a08ff */
[----:B------:R-:W-:-:S02]  /*2b30*/  LEA R142, P4, R44, UR6, 0x1 ;  /* 0x000000062c8e7c11 */ /* 0x000fc4000f8808ff */
[----:B------:R-:W-:Y:S02]  /*2b40*/  LEA R138, P3, R45, UR6, 0x1 ;  /* 0x000000062d8a7c11 */ /* 0x000fe4000f8608ff */
[----:B------:R-:W-:Y:S02]  /*2b50*/  LEA R134, P2, R46, UR6, 0x1 ;  /* 0x000000062e867c11 */ /* 0x000fe4000f8408ff */
[----:B------:R-:W-:Y:S02]  /*2b60*/  LEA R132, P1, R47, UR6, 0x1 ;  /* 0x000000062f847c11 */ /* 0x000fe4000f8208ff */
[----:B------:R-:W-:Y:S02]  /*2b70*/  LEA.HI.X.SX32 R141, R41, UR7, 0x1, P0 ;  /* 0x00000007298d7c11 */ /* 0x000fe400080f0eff */
[----:B------:R-:W-:Y:S02]  /*2b80*/  CS2R R40, SRZ ;  /* 0x0000000000287805 */ /* 0x000fe4000001ff00 */
[----:B------:R-:W-:-:S02]  /*2b90*/  LEA.HI.X.SX32 R212, R42, UR7, 0x1, P6 ;  /* 0x000000072ad47c11 */ /* 0x000fc4000b0f0eff */
[----:B------:R-:W-:Y:S02]  /*2ba0*/  LEA.HI.X.SX32 R208, R43, UR7, 0x1, P5 ;  /* 0x000000072bd07c11 */ /* 0x000fe4000a8f0eff */
[----:B------:R-:W-:Y:S02]  /*2bb0*/  CS2R R42, SRZ ;  /* 0x00000000002a7805 */ /* 0x000fe4000001ff00 */
[----:B------:R-:W-:Y:S02]  /*2bc0*/  LEA.HI.X.SX32 R143, R44, UR7, 0x1, P4 ;  /* 0x000000072c8f7c11 */ /* 0x000fe4000a0f0eff */
[----:B------:R-:W-:Y:S02]  /*2bd0*/  LEA.HI.X.SX32 R139, R45, UR7, 0x1, P3 ;  /* 0x000000072d8b7c11 */ /* 0x000fe400098f0eff */
[----:B------:R-:W-:Y:S02]  /*2be0*/  CS2R R44, SRZ ;  /* 0x00000000002c7805 */ /* 0x000fe4000001ff00 */
[----:B------:R-:W-:-:S02]  /*2bf0*/  LEA.HI.X.SX32 R135, R46, UR7, 0x1, P2 ;  /* 0x000000072e877c11 */ /* 0x000fc400090f0eff */
[----:B------:R-:W-:Y:S02]  /*2c00*/  LEA.HI.X.SX32 R133, R47, UR7, 0x1, P1 ;  /* 0x000000072f857c11 */ /* 0x000fe400088f0eff */
[----:B------:R-:W-:Y:S02]  /*2c10*/  CS2R R46, SRZ ;  /* 0x00000000002e7805 */ /* 0x000fe4000001ff00 */
[----:B------:R-:W-:Y:S02]  /*2c20*/  LEA R130, P0, R48, UR6, 0x1 ;  /* 0x0000000630827c11 */ /* 0x000fe4000f8008ff */
[----:B------:R-:W-:Y:S02]  /*2c30*/  LEA R136, P6, R49, UR6, 0x1 ;  /* 0x0000000631887c11 */ /* 0x000fe4000f8c08ff */
[----:B------:R-:W-:Y:S02]  /*2c40*/  LEA R128, P5, R50, UR6, 0x1 ;  /* 0x0000000632807c11 */ /* 0x000fe4000f8a08ff */
[----:B------:R-:W-:-:S02]  /*2c50*/  LEA R126, P4, R51, UR6, 0x1 ;  /* 0x00000006337e7c11 */ /* 0x000fc4000f8808ff */
[----:B------:R-:W-:Y:S02]  /*2c60*/  LEA R186, P3, R52, UR6, 0x1 ;  /* 0x0000000634ba7c11 */ /* 0x000fe4000f8608ff */
[----:B------:R-:W-:Y:S02]  /*2c70*/  LEA R192, P2, R53, UR6, 0x1 ;  /* 0x0000000635c07c11 */ /* 0x000fe4000f8408ff */
[----:B------:R-:W-:Y:S01]  /*2c80*/  LEA R122, P1, R188, UR6, 0x1 ;  /* 0x00000006bc7a7c11 */ /* 0x000fe2000f8208ff */
[----:B------:R-:W-:Y:S01]  /*2c90*/  UIADD3 UR6, UR12, 0x2000, URZ ;  /* 0x000020000c067890 */ /* 0x000fe2000fffe03f */
[C---:B------:R-:W-:Y:S02]  /*2ca0*/  LOP3.LUT R75, R71.reuse, 0x28, RZ, 0xfc, !PT ;  /* 0x00000028474b7812 */ /* 0x040fe400078efcff */
[----:B------:R-:W-:Y:S01]  /*2cb0*/  LEA.HI R78, R72, 0x2e, RZ, 0x1a ;  /* 0x0000002e484e7811 */ /* 0x000fe200078fd0ff */
[----:B------:R-:W-:Y:S01]  /*2cc0*/  USHF.R.U32.HI UR6, URZ, 0x4, UR6 ;  /* 0x000000043f067899 */ /* 0x000fe20008011606 */
[----:B------:R-:W-:Y:S01]  /*2cd0*/  LOP3.LUT R80, R71, 0x32, RZ, 0xfc, !PT ;  /* 0x0000003247507812 */ /* 0x000fe200078efcff */
[----:B------:R-:W-:Y:S01]  /*2ce0*/  IMAD R193, R75, R112, RZ ;  /* 0x000000704bc17224 */ /* 0x000fe200078e02ff */
[----:B------:R-:W-:Y:S01]  /*2cf0*/  LEA.HI.X.SX32 R129, R48, UR7, 0x1, P0 ;  /* 0x0000000730817c11 */ /* 0x000fe200080f0eff */
[----:B------:R-:W-:Y:S01]  /*2d00*/  USGXT.U32 UR6, UR6, 0xe ;  /* 0x0000000e0606789a */ /* 0x000fe20008000000 */
[----:B------:R-:W-:-:S02]  /*2d10*/  LEA.HI.X.SX32 R137, R49, UR7, 0x1, P6 ;  /* 0x0000000731897c11 */ /* 0x000fc4000b0f0eff */
[----:B------:R-:W-:Y:S02]  /*2d20*/  CS2R R48, SRZ ;  /* 0x0000000000307805 */ /* 0x000fe4000001ff00 */
[----:B------:R-:W-:Y:S01]  /*2d30*/  LEA.HI.X.SX32 R131, R50, UR7, 0x1, P5 ;  /* 0x0000000732837c11 */ /* 0x000fe2000a8f0eff */
[----:B------:R-:W-:Y:S01]  /*2d40*/  UIADD3 UR10, UP0, UR6, 0x2, URZ ;  /* 0x00000002060a7890 */ /* 0x000fe2000ff1e03f */
[----:B------:R-:W-:Y:S02]  /*2d50*/  LEA.HI.X.SX32 R127, R51, UR7, 0x1, P4 ;  /* 0x00000007337f7c11 */ /* 0x000fe4000a0f0eff */
[----:B------:R-:W-:Y:S02]  /*2d60*/  CS2R R50, SRZ ;  /* 0x0000000000327805 */ /* 0x000fe4000001ff00 */
[----:B------:R-:W-:Y:S01]  /*2d70*/  LEA.HI.X.SX32 R123, R52, UR7, 0x1, P3 ;  /* 0x00000007347b7c11 */ /* 0x000fe200098f0eff */
[----:B------:R-:W-:Y:S01]  /*2d80*/  UIADD3.X UR11, UR5, 0x40000040, URZ, UP0, !UPT ;  /* 0x40000040050b7890 */ /* 0x000fe200087fe43f */
[----:B------:R-:W-:-:S02]  /*2d90*/  LEA.HI.X.SX32 R190, R53, UR7, 0x1, P2 ;  /* 0x0000000735be7c11 */ /* 0x000fc400090f0eff */
[----:B------:R-:W-:Y:S02]  /*2da0*/  CS2R R52, SRZ ;  /* 0x0000000000347805 */ /* 0x000fe4000001ff00 */
[----:B------:R-:W-:Y:S01]  /*2db0*/  LEA.HI.X.SX32 R188, R188, UR7, 0x1, P1 ;  /* 0x00000007bcbc7c11 */ /* 0x000fe200088f0eff */
[-C--:B------:R-:W-:Y:S01]  /*2dc0*/  IMAD R108, R78, R112.reuse, RZ ;  /* 0x000000704e6c7224 */ /* 0x080fe200078e02ff */
[----:B------:R-:W-:Y:S01]  /*2dd0*/  SHF.R.S32.HI R174, RZ, 0x6, R174 ;  /* 0x00000006ffae7819 */ /* 0x000fe200000114ae */
[----:B------:R-:W-:Y:S01]  /*2de0*/  IMAD R185, R80, R112, RZ ;  /* 0x0000007050b97224 */ /* 0x000fe200078e02ff */
[C---:B------:R-:W-:Y:S01]  /*2df0*/  LOP3.LUT R176, R0.reuse, 0x20, RZ, 0x3c, !PT ;  /* 0x0000002000b07812 */ /* 0x040fe200078e3cff */
[----:B------:R-:W-:Y:S01]  /*2e00*/  UIADD3.64 UR18, UR10, 0x2, URZ ;  /* 0x000000020a127897 */ /* 0x000fe2000fffe03f */
[C---:B------:R-:W-:Y:S01]  /*2e10*/  LOP3.LUT R178, R0.reuse, 0x40, RZ, 0x3c, !PT ;  /* 0x0000004000b27812 */ /* 0x040fe200078e3cff */
[----:B------:R-:W-:Y:S01]  /*2e20*/  UIADD3.64 UR22, UR10, 0x4, URZ ;  /* 0x000000040a167897 */ /* 0x000fe2000fffe03f */
[----:B------:R-:W-:-:S11]  /*2e30*/  LOP3.LUT R180, R0, 0x60, RZ, 0x3c, !PT ;  /* 0x0000006000b47812 */ /* 0x000fd600078e3cff */
.L_x_1:
[C---:B------:R-:W-:Y:S02]  /*2e40*/  LOP3.LUT R112, R71.reuse, 0x2, RZ, 0xfc, !PT ;  /* 0x0000000247707812 */ /* 0x040fe400078efcff */
[C---:B------:R-:W-:Y:S02]  /*2e50*/  ISETP.GE.AND P2, PT, R71.reuse, UR14, PT ;  /* 0x0000000e47007c0c */ /* 0x040fe4000bf46270 */
[----:B------:R-:W-:Y:S02]  /*2e60*/  ISETP.GE.AND P3, PT, R112, UR14, PT ;  /* 0x0000000e70007c0c */ /* 0x000fe4000bf66270 */
[C---:B------:R-:W-:Y:S02]  /*2e70*/  LOP3.LUT R113, R71.reuse, 0x4, RZ, 0xfc, !PT ;  /* 0x0000000447717812 */ /* 0x040fe400078efcff */
[C---:B------:R-:W-:Y:S02]  /*2e80*/  LOP3.LUT R114, R71.reuse, 0x6, RZ, 0xfc, !PT ;  /* 0x0000000647727812 */ /* 0x040fe400078efcff */
[----:B------:R-:W-:-:S02]  /*2e90*/  LOP3.LUT R116, R71, 0xa, RZ, 0xfc, !PT ;  /* 0x0000000a47747812 */ /* 0x000fc400078efcff */
[----:B------:R-:W-:Y:S02]  /*2ea0*/  LOP3.LUT R117, R71, 0xc, RZ, 0xfc, !PT ;  /* 0x0000000c47757812 */ /* 0x000fe400078efcff */
[----:B------:R-:W-:Y:S01]  /*2eb0*/  ISETP.GE.AND P4, PT, R113, UR14, PT ;  /* 0x0000000e71007c0c */ /* 0x000fe2000bf86270 */
[----:B------:R-:W-:Y:S01]  /*2ec0*/  IMAD.WIDE R112, R109, 0x2, R110 ;  /* 0x000000026d707825 */ /* 0x000fe200078e026e */
[----:B------:R-:W-:Y:S02]  /*2ed0*/  LOP3.LUT R115, R71, 0x8, RZ, 0xfc, !PT ;  /* 0x0000000847737812 */ /* 0x000fe400078efcff */
[----:B------:R-:W-:Y:S02]  /*2ee0*/  PRMT R248, RZ, 0x7610, R248 ;  /* 0x00007610fff87816 */ /* 0x000fe400000000f8 */
[----:B------:R-:W-:Y:S02]  /*2ef0*/  ISETP.GE.AND P5, PT, R114, UR14, PT ;  /* 0x0000000e72007c0c */ /* 0x000fe4000bfa6270 */
[----:B------:R-:W-:-:S02]  /*2f00*/  ISETP.GE.AND P0, PT, R116, UR14, PT ;  /* 0x0000000e74007c0c */ /* 0x000fc4000bf06270 */
[----:B------:R-:W-:Y:S01]  /*2f10*/  ISETP.GE.AND P1, PT, R117, UR14, PT ;  /* 0x0000000e75007c0c */ /* 0x000fe2000bf26270 */
[----:B------:R-:W-:Y:S01]  /*2f20*/  IMAD.WIDE R116, R105, 0x2, R110 ;  /* 0x0000000269747825 */ /* 0x000fe200078e026e */
[----:B------:R-:W-:Y:S01]  /*2f30*/  PRMT R199, RZ, 0x7610, R199 ;  /* 0x00007610ffc77816 */ /* 0x000fe200000000c7 */
[----:B------:R0:W2:Y:S01]  /*2f40*/  @!P2 LDG.E.U16 R248, desc[UR24][R112.64] ;  /* 0x0000001870f8a981 */ /* 0x0000a2000c1e1500 */
[----:B------:R-:W-:Y:S02]  /*2f50*/  ISETP.GE.AND P6, PT, R115, UR14, PT ;  /* 0x0000000e73007c0c */ /* 0x000fe4000bfc6270 */
[----:B------:R-:W-:Y:S02]  /*2f60*/  LEA.HI R114, R72, 0xe, RZ, 0x1a ;  /* 0x0000000e48727811 */ /* 0x000fe400078fd0ff */
[----:B------:R-:W-:Y:S01]  /*2f70*/  LOP3.LUT R115, R71, 0x10, RZ, 0xfc, !PT ;  /* 0x0000001047737812 */ /* 0x000fe200078efcff */
[----:B------:R-:W-:Y:S01]  /*2f80*/  IMAD.WIDE R118, R104, 0x2, R110 ;  /* 0x0000000268767825 */ /* 0x000fe200078e026e */
[----:B------:R-:W-:Y:S01]  /*2f90*/  PRMT R201, RZ, 0x7610, R201 ;  /* 0x00007610ffc97816 */ /* 0x000fe200000000c9 */
[----:B------:R-:W3:Y:S01]  /*2fa0*/  @!P3 LDG.E.U16 R199, desc[UR24][R116.64] ;  /* 0x0000001874c7b981 */ /* 0x000ee2000c1e1500 */
[----:B------:R-:W-:Y:S01]  /*2fb0*/  ISETP.GE.AND P2, PT, R114, UR14, PT ;  /* 0x0000000e72007c0c */ /* 0x000fe2000bf46270 */
[----:B0-----:R-:W-:Y:S01]  /*2fc0*/  IMAD.WIDE R112, R103, 0x2, R110 ;  /* 0x0000000267707825 */ /* 0x001fe200078e026e */
[----:B------:R-:W-:-:S02]  /*2fd0*/  ISETP.GE.AND P3, PT, R115, UR14, PT ;  /* 0x0000000e73007c0c */ /* 0x000fc4000bf66270 */
[----:B------:R-:W-:Y:S01]  /*2fe0*/  PRMT R203, RZ, 0x7610, R203 ;  /* 0x00007610ffcb7816 */ /* 0x000fe200000000cb */
[----:B------:R0:W4:Y:S01]  /*2ff0*/  @!P4 LDG.E.U16 R201, desc[UR24][R118.64] ;  /* 0x0000001876c9c981 */ /* 0x000122000c1e1500 */
[----:B------:R-:W-:Y:S02]  /*3000*/  LOP3.LUT R114, R71, 0x12, RZ, 0xfc, !PT ;  /* 0x0000001247727812 */ /* 0x000fe400078efcff */
[----:B------:R-:W-:Y:S02]  /*3010*/  PRMT R209, RZ, 0x7610, R209 ;  /* 0x00007610ffd17816 */ /* 0x000fe400000000d1 */
[----:B------:R-:W-:Y:S01]  /*3020*/  ISETP.GE.AND P4, PT, R114, UR14, PT ;  /* 0x0000000e72007c0c */ /* 0x000fe2000bf86270 */
[----:B------:R-:W-:Y:S01]  /*3030*/  IMAD.WIDE R114, R102, 0x2, R110 ;  /* 0x0000000266727825 */ /* 0x000fe200078e026e */
[----:B------:R-:W-:Y:S01]  /*3040*/  PRMT R246, RZ, 0x7610, R246 ;  /* 0x00007610fff67816 */ /* 0x000fe200000000f6 */
[----:B------:R1:W5:Y:S02]  /*3050*/  @!P5 LDG.E.U16 R203, desc[UR24][R112.64] ;  /* 0x0000001870cbd981 */ /* 0x000364000c1e1500 */
[----:B0-----:R-:W-:Y:S01]  /*3060*/  IMAD.WIDE R118, R100, 0x2, R110 ;  /* 0x0000000264767825 */ /* 0x001fe200078e026e */
[----:B------:R-:W-:-:S02]  /*3070*/  PRMT R205, RZ, 0x7610, R205 ;  /* 0x00007610ffcd7816 */ /* 0x000fc400000000cd */
[----:B------:R-:W-:Y:S01]  /*3080*/  LOP3.LUT R121, R71, 0x18, RZ, 0xfc, !PT ;  /* 0x0000001847797812 */ /* 0x000fe200078efcff */
[----:B------:R-:W-:Y:S01]  /*3090*/  IMAD.WIDE R124, R99, 0x2, R110 ;  /* 0x00000002637c7825 */ /* 0x000fe200078e026e */
[----:B------:R-:W5:Y:S01]  /*30a0*/  @!P1 LDG.E.U16 R209, desc[UR24][R118.64] ;  /* 0x0000001876d19981 */ /* 0x000f62000c1e1500 */
[----:B-1----:R-:W-:-:S03]  /*30b0*/  LOP3.LUT R112, R71, 0x1a, RZ, 0xfc, !PT ;  /* 0x0000001a47707812 */ /* 0x002fc600078efcff */
[----:B------:R-:W3:Y:S01]  /*30c0*/  @!P6 LDG.E.U16 R246, desc[UR24][R114.64] ;  /* 0x0000001872f6e981 */ /* 0x000ee2000c1e1500 */
[----:B------:R-:W-:Y:S01]  /*30d0*/  PRMT R207, RZ, 0x7610, R207 ;  /* 0x00007610ffcf7816 */ /* 0x000fe200000000cf */
[----:B------:R-:W-:Y:S01]  /*30e0*/  IMAD.WIDE R116, R101, 0x2, R110 ;  /* 0x0000000265747825 */ /* 0x000fe200078e026e */
[----:B------:R-:W-:Y:S01]  /*30f0*/  ISETP.GE.AND P1, PT, R112, UR14, PT ;  /* 0x0000000e70007c0c */ /* 0x000fe2000bf26270 */
[----:B------:R0:W4:Y:S01]  /*3100*/  @!P3 LDG.E.U16 R205, desc[UR24][R124.64] ;  /* 0x000000187ccdb981 */ /* 0x000122000c1e1500 */
[----:B------:R-:W-:Y:S01]  /*3110*/  PRMT R213, RZ, 0x7610, R213 ;  /* 0x00007610ffd57816 */ /* 0x000fe200000000d5 */
[----:B------:R-:W-:Y:S01]  /*3120*/  IMAD.WIDE R112, R90, 0x2, R110 ;  /* 0x000000025a707825 */ /* 0x000fe200078e026e */
[----:B------:R-:W-:Y:S01]  /*3130*/  ISETP.GE.AND P6, PT, R121, UR14, PT ;  /* 0x0000000e79007c0c */ /* 0x000fe2000bfc6270 */
[----:B------:R1:W5:Y:S01]  /*3140*/  @!P0 LDG.E.U16 R207, desc[UR24][R116.64] ;  /* 0x0000001874cf8981 */ /* 0x000362000c1e1500 */
[C---:B------:R-:W-:Y:S02]  /*3150*/  LOP3.LUT R120, R71.reuse, 0x14, RZ, 0xfc, !PT ;  /* 0x0000001447787812 */ /* 0x040fe400078efcff */
[C---:B------:R-:W-:Y:S01]  /*3160*/  LOP3.LUT R182, R71.reuse, 0x16, RZ, 0xfc, !PT ;  /* 0x0000001647b67812 */ /* 0x040fe200078efcff */
[----:B------:R1:W5:Y:S01]  /*3170*/  @!P2 LDG.E.U16 R213, desc[UR24][R112.64] ;  /* 0x0000001870d5a981 */ /* 0x000362000c1e1500 */
[----:B0-----:R-:W-:-:S02]  /*3180*/  LOP3.LUT R124, R71, 0x1c, RZ, 0xfc, !PT ;  /* 0x0000001c477c7812 */ /* 0x001fc400078efcff */
[----:B------:R-:W-:Y:S01]  /*3190*/  LEA.HI R125, R72, 0x1e, RZ, 0x1a ;  /* 0x0000001e487d7811 */ /* 0x000fe200078fd0ff */
[----:B------:R-:W-:Y:S01]  /*31a0*/  IMAD.WIDE R114, R98, 0x2, R110 ;  /* 0x0000000262727825 */ /* 0x000fe200078e026e */
[----:B------:R-:W-:Y:S02]  /*31b0*/  ISETP.GE.AND P5, PT, R120, UR14, PT ;  /* 0x0000000e78007c0c */ /* 0x000fe4000bfa6270 */
[----:B------:R-:W-:Y:S02]  /*31c0*/  ISETP.GE.AND P0, PT, R182, UR14, PT ;  /* 0x0000000eb6007c0c */ /* 0x000fe4000bf06270 */
[----:B------:R-:W-:Y:S02]  /*31d0*/  PRMT R215, RZ, 0x7610, R215 ;  /* 0x00007610ffd77816 */ /* 0x000fe400000000d7 */
[----:B------:R-:W-:Y:S02]  /*31e0*/  ISETP.GE.AND P3, PT, R124, UR14, PT ;  /* 0x0000000e7c007c0c */ /* 0x000fe4000bf66270 */
[----:B------:R-:W-:Y:S01]  /*31f0*/  ISETP.GE.AND P2, PT, R125, UR14, PT ;  /* 0x0000000e7d007c0c */ /* 0x000fe2000bf46270 */
[----:B------:R-:W-:Y:S01]  /*3200*/  IMAD.WIDE R124, R94, 0x2, R110 ;  /* 0x000000025e7c7825 */ /* 0x000fe200078e026e */
[----:B------:R-:W-:Y:S01]  /*3210*/  PRMT R221, RZ, 0x7610, R221 ;  /* 0x00007610ffdd7816 */ /* 0x000fe200000000dd */
[----:B------:R-:W5:Y:S01]  /*3220*/  @!P4 LDG.E.U16 R215, desc[UR24][R114.64] ;  /* 0x0000001872d7c981 */ /* 0x000f62000c1e1500 */
[----:B------:R-:W-:Y:S01]  /*3230*/  PRMT R211, RZ, 0x7610, R211 ;  /* 0x00007610ffd37816 */ /* 0x000fe200000000d3 */
[----:B------:R-:W-:Y:S01]  /*3240*/  IMAD.WIDE R120, R95, 0x2, R110 ;  /* 0x000000025f787825 */ /* 0x000fe200078e026e */
[----:B-1----:R-:W-:-:S02]  /*3250*/  LOP3.LUT R116, R71, 0x20, RZ, 0xfc, !PT ;  /* 0x0000002047747812 */ /* 0x002fc400078efcff */
[----:B------:R-:W5:Y:S01]  /*3260*/  @!P1 LDG.E.U16 R221, desc[UR24][R124.64] ;  /* 0x000000187cdd9981 */ /* 0x000f62000c1e1500 */
[----:B------:R-:W-:Y:S01]  /*3270*/  PRMT R217, RZ, 0x7610, R217 ;  /* 0x00007610ffd97816 */ /* 0x000fe200000000d9 */
[----:B------:R-:W-:Y:S01]  /*3280*/  IMAD.WIDE R118, R97, 0x2, R110 ;  /* 0x0000000261767825 */ /* 0x000fe200078e026e */
[----:B------:R-:W-:Y:S01]  /*3290*/  ISETP.GE.AND P4, PT, R116, UR14, PT ;  /* 0x0000000e74007c0c */ /* 0x000fe2000bf86270 */
[----:B------:R0:W5:Y:S01]  /*32a0*/  @!P6 LDG.E.U16 R211, desc[UR24][R120.64] ;  /* 0x0000001878d3e981 */ /* 0x000162000c1e1500 */
[----:B------:R-:W-:Y:S02]  /*32b0*/  PRMT R219, RZ, 0x7610, R219 ;  /* 0x00007610ffdb7816 */ /* 0x000fe400000000db */
[----:B------:R-:W-:Y:S01]  /*32c0*/  ISETP.GE.AND P1, PT, R73, UR14, PT ;  /* 0x0000000e49007c0c */ /* 0x000fe2000bf26270 */
[----:B------:R-:W-:Y:S01]  /*32d0*/  IMAD.WIDE R112, R93, 0x2, R110 ;  /* 0x000000025d707825 */ /* 0x000fe200078e026e */
[----:B------:R-:W-:Y:S01]  /*32e0*/  PRMT R223, RZ, 0x7610, R223 ;  /* 0x00007610ffdf7816 */ /* 0x000fe200000000df */
[----:B------:R-:W5:Y:S01]  /*32f0*/  @!P5 LDG.E.U16 R217, desc[UR24][R118.64] ;  /* 0x0000001876d9d981 */ /* 0x000f62000c1e1500 */
[----:B------:R-:W-:Y:S01]  /*3300*/  LOP3.LUT R116, R71, 0x22, RZ, 0xfc, !PT ;  /* 0x0000002247747812 */ /* 0x000fe200078efcff */
[----:B0-----:R-:W-:Y:S01]  /*3310*/  IMAD.WIDE R120, R96, 0x2, R110 ;  /* 0x0000000260787825 */ /* 0x001fe200078e026e */
[----:B------:R-:W-:-:S02]  /*3320*/  LOP3.LUT R117, R72, 0x3f, RZ, 0xc0, !PT ;  /* 0x0000003f48757812 */ /* 0x000fc400078ec0ff */
[----:B------:R0:W5:Y:S01]  /*3330*/  @!P3 LDG.E.U16 R223, desc[UR24][R112.64] ;  /* 0x0000001870dfb981 */ /* 0x000162000c1e1500 */
[----:B------:R-:W-:Y:S01]  /*3340*/  ISETP.GE.AND P5, PT, R116, UR14, PT ;  /* 0x0000000e74007c0c */ /* 0x000fe2000bfa6270 */
[----:B------:R-:W-:Y:S01]  /*3350*/  IMAD.WIDE R114, R89, 0x2, R110 ;  /* 0x0000000259727825 */ /* 0x000fe200078e026e */
[----:B------:R-:W-:Y:S01]  /*3360*/  PRMT R225, RZ, 0x7610, R225 ;  /* 0x00007610ffe17816 */ /* 0x000fe200000000e1 */
[----:B------:R1:W5:Y:S01]  /*3370*/  @!P0 LDG.E.U16 R219, desc[UR24][R120.64] ;  /* 0x0000001878db8981 */ /* 0x000362000c1e1500 */
[----:B------:R-:W-:Y:S01]  /*3380*/  ISETP.GE.AND P0, PT, R117, UR14, PT ;  /* 0x0000000e75007c0c */ /* 0x000fe2000bf06270 */
[----:B------:R-:W-:Y:S01]  /*3390*/  IMAD.WIDE R116, R92, 0x2, R110 ;  /* 0x000000025c747825 */ /* 0x000fe200078e026e */
[----:B------:R-:W-:Y:S02]  /*33a0*/  PRMT R227, RZ, 0x7610, R227 ;  /* 0x00007610ffe37816 */ /* 0x000fe400000000e3 */
[----:B------:R-:W-:Y:S01]  /*33b0*/  PRMT R231, RZ, 0x7610, R231 ;  /* 0x00007610ffe77816 */ /* 0x000fe200000000e7 */
[----:B0-----:R-:W-:Y:S01]  /*33c0*/  IMAD.WIDE R112, R197, 0x2, R110 ;  /* 0x00000002c5707825 */ /* 0x001fe200078e026e */
[----:B------:R-:W-:Y:S01]  /*33d0*/  ISETP.GE.AND P3, PT, R75, UR14, PT ;  /* 0x0000000e4b007c0c */ /* 0x000fe2000bf66270 */
[----:B------:R-:W5:Y:S01]  /*33e0*/  @!P2 LDG.E.U16 R225, desc[UR24][R114.64] ;  /* 0x0000001872e1a981 */ /* 0x000f62000c1e1500 */
[----:B------:R-:W-:-:S03]  /*33f0*/  ISETP.GE.AND P2, PT, R74, UR14, PT ;  /* 0x0000000e4a007c0c */ /* 0x000fc6000bf46270 */
[----:B------:R0:W5:Y:S01]  /*3400*/  @!P4 LDG.E.U16 R227, desc[UR24][R116.64] ;  /* 0x0000001874e3c981 */ /* 0x000162000c1e1500 */
[----:B------:R-:W-:-:S03]  /*3410*/  ISETP.GE.AND P4, PT, R76, UR14, PT ;  /* 0x0000000e4c007c0c */ /* 0x000fc6000bf86270 */
[----:B------:R-:W5:Y:S01]  /*3420*/  @!P1 LDG.E.U16 R231, desc[UR24][R112.64] ;  /* 0x0000001870e79981 */ /* 0x000f62000c1e1500 */
[----:B------:R-:W-:Y:S01]  /*3430*/  ISETP.GE.AND P1, PT, R77, UR14, PT ;  /* 0x0000000e4d007c0c */ /* 0x000fe2000bf26270 */
[----:B-1----:R-:W-:Y:S01]  /*3440*/  IMAD.WIDE R120, R91, 0x2, R110 ;  /* 0x000000025b787825 */ /* 0x002fe200078e026e */
[----:B------:R-:W-:Y:S02]  /*3450*/  PRMT R229, RZ, 0x7610, R229 ;  /* 0x00007610ffe57816 */ /* 0x000fe400000000e5 */
[----:B------:R-:W-:Y:S01]  /*3460*/  PRMT R235, RZ, 0x7610, R235 ;  /* 0x00007610ffeb7816 */ /* 0x000fe200000000eb */
[----:B0-----:R-:W-:Y:S01]  /*3470*/  IMAD.WIDE R116, R193, 0x2, R110 ;  /* 0x00000002c1747825 */ /* 0x001fe200078e026e */
[----:B------:R-:W-:Y:S02]  /*3480*/  PRMT R233, RZ, 0x7610, R233 ;  /* 0x00007610ffe97816 */ /* 0x000fe400000000e9 */
[----:B------:R0:W5:Y:S01]  /*3490*/  @!P5 LDG.E.U16 R229, desc[UR24][R120.64] ;  /* 0x0000001878e5d981 */ /* 0x000162000c1e1500 */
[----:B------:R-:W-:Y:S01]  /*34a0*/  PRMT R237, RZ, 0x7610, R237 ;  /* 0x00007610ffed7816 */ /* 0x000fe200000000ed */
[----:B------:R-:W-:Y:S01]  /*34b0*/  IMAD.WIDE R114, R195, 0x2, R110 ;  /* 0x00000002c3727825 */ /* 0x000fe200078e026e */
[----:B------:R-:W-:Y:S01]  /*34c0*/  PRMT R239, RZ, 0x7610, R239 ;  /* 0x00007610ffef7816 */ /* 0x000fe200000000ef */
[----:B------:R-:W5:Y:S01]  /*34d0*/  @!P3 LDG.E.U16 R235, desc[UR24][R116.64] ;  /* 0x0000001874ebb981 */ /* 0x000f62000c1e1500 */
[----:B------:R-:W-:Y:S01]  /*34e0*/  ISETP.GE.AND P3, PT, R78, UR14, PT ;  /* 0x0000000e4e007c0c */ /* 0x000fe2000bf66270 */
[----:B------:R-:W-:-:S02]  /*34f0*/  IMAD.WIDE R118, R191, 0x2, R110 ;  /* 0x00000002bf767825 */ /* 0x000fc400078e026e */
[----:B------:R1:W5:Y:S02]  /*3500*/  @!P2 LDG.E.U16 R233, desc[UR24][R114.64] ;  /* 0x0000001872e9a981 */ /* 0x000364000c1e1500 */
[----:B0-----:R-:W-:Y:S01]  /*3510*/  IMAD.WIDE R120, R189, 0x2, R110 ;  /* 0x00000002bd787825 */ /* 0x001fe200078e026e */
[----:B------:R-:W-:Y:S01]  /*3520*/  ISETP.GE.AND P2, PT, R81, UR14, PT ;  /* 0x0000000e51007c0c */ /* 0x000fe2000bf46270 */
[----:B------:R0:W5:Y:S01]  /*3530*/  @!P4 LDG.E.U16 R237, desc[UR24][R118.64] ;  /* 0x0000001876edc981 */ /* 0x000162000c1e1500 */
[----:B------:R-:W-:-:S03]  /*3540*/  ISETP.GE.AND P4, PT, R79, UR14, PT ;  /* 0x0000000e4f007c0c */ /* 0x000fc6000bf86270 */
[----:B------:R-:W5:Y:S01]  /*3550*/  @!P1 LDG.E.U16 R239, desc[UR24][R120.64] ;  /* 0x0000001878ef9981 */ /* 0x000f62000c1e1500 */
[----:B------:R-:W-:Y:S01]  /*3560*/  ISETP.GE.AND P1, PT, R82, UR14, PT ;  /* 0x0000000e52007c0c */ /* 0x000fe2000bf26270 */
[----:B------:R-:W-:Y:S01]  /*3570*/  IMAD.WIDE R112, R108, 0x2, R110 ;  /* 0x000000026c707825 */ /* 0x000fe200078e026e */
[----:B------:R-:W-:Y:S02]  /*3580*/  PRMT R241, RZ, 0x7610, R241 ;  /* 0x00007610fff17816 */ /* 0x000fe400000000f1 */
[----:B------:R-:W-:Y:S01]  /*3590*/  PRMT R243, RZ, 0x7610, R243 ;  /* 0x00007610fff37816 */ /* 0x000fe200000000f3 */
[----:B-1----:R-:W-:Y:S01]  /*35a0*/  IMAD.WIDE R114, R187, 0x2, R110 ;  /* 0x00000002bb727825 */ /* 0x002fe200078e026e */
[----:B------:R-:W-:Y:S02]  /*35b0*/  PRMT R247, RZ, 0x7610, R247 ;  /* 0x00007610fff77816 */ /* 0x000fe400000000f7 */
[----:B------:R1:W5:Y:S01]  /*35c0*/  @!P3 LDG.E.U16 R241, desc[UR24][R112.64] ;  /* 0x0000001870f1b981 */ /* 0x000362000c1e1500 */
[----:B------:R-:W-:Y:S01]  /*35d0*/  PRMT R249, RZ, 0x7610, R249 ;  /* 0x00007610fff97816 */ /* 0x000fe200000000f9 */
[--C-:B0-----:R-:W-:Y:S01]  /*35e0*/  IMAD.WIDE R118, R183, 0x2, R110.reuse ;  /* 0x00000002b7767825 */ /* 0x101fe200078e026e */
[----:B------:R-:W-:Y:S01]  /*35f0*/  ISETP.GE.AND P5, PT, R80, UR14, PT ;  /* 0x0000000e50007c0c */ /* 0x000fe2000bfa6270 */
[----:B------:R0:W5:Y:S02]  /*3600*/  @!P4 LDG.E.U16 R243, desc[UR24][R114.64] ;  /* 0x0000001872f3c981 */ /* 0x000164000c1e1500 */
[----:B-1----:R-:W-:-:S02]  /*3610*/  IMAD.WIDE R112, R181, 0x2, R110 ;  /* 0x00000002b5707825 */ /* 0x002fc400078e026e */
[----:B------:R-:W5:Y:S01]  /*3620*/  @!P2 LDG.E.U16 R247, desc[UR24][R118.64] ;  /* 0x0000001876f7a981 */ /* 0x000f62000c1e1500 */
[----:B------:R-:W-:Y:S02]  /*3630*/  ISETP.GE.AND P3, PT, R83, UR14, PT ;  /* 0x0000000e53007c0c */ /* 0x000fe4000bf66270 */
[----:B------:R-:W-:Y:S01]  /*3640*/  ISETP.GE.AND P4, PT, R84, UR14, PT ;  /* 0x0000000e54007c0c */ /* 0x000fe2000bf86270 */
[----:B------:R1:W5:Y:S01]  /*3650*/  @!P1 LDG.E.U16 R249, desc[UR24][R112.64] ;  /* 0x0000001870f99981 */ /* 0x000362000c1e1500 */
[----:B------:R-:W-:Y:S02]  /*3660*/  ISETP.GE.AND P2, PT, R85, UR14, PT ;  /* 0x0000000e55007c0c */ /* 0x000fe4000bf46270 */
[----:B------:R-:W-:Y:S01]  /*3670*/  ISETP.GE.AND P1, PT, R86, UR14, PT ;  /* 0x0000000e56007c0c */ /* 0x000fe2000bf26270 */
[----:B------:R-:W-:Y:S01]  /*3680*/  IMAD.WIDE R116, R185, 0x2, R110 ;  /* 0x00000002b9747825 */ /* 0x000fe200078e026e */
[----:B------:R-:W-:Y:S02]  /*3690*/  PRMT R245, RZ, 0x7610, R245 ;  /* 0x00007610fff57816 */ /* 0x000fe400000000f5 */
[----:B------:R-:W-:Y:S01]  /*36a0*/  PRMT R251, RZ, 0x7610, R251 ;  /* 0x00007610fffb7816 */ /* 0x000fe200000000fb */
[----:B0-----:R-:W-:Y:S01]  /*36b0*/  IMAD.WIDE R114, R179, 0x2, R110 ;  /* 0x00000002b3727825 */ /* 0x001fe200078e026e */
[----:B------:R-:W-:-:S02]  /*36c0*/  PRMT R182, RZ, 0x7610, R182 ;  /* 0x00007610ffb67816 */ /* 0x000fc400000000b6 */
[----:B------:R0:W5:Y:S01]  /*36d0*/  @!P5 LDG.E.U16 R245, desc[UR24][R116.64] ;  /* 0x0000001874f5d981 */ /* 0x000162000c1e1500 */
[----:B-1----:R-:W-:Y:S01]  /*36e0*/  IMAD.MOV.U32 R112, RZ, RZ, R186 ;  /* 0x000000ffff707224 */ /* 0x002fe200078e00ba */
[----:B------:R-:W-:Y:S01]  /*36f0*/  PRMT R184, RZ, 0x7610, R184 ;  /* 0x00007610ffb87816 */ /* 0x000fe200000000b8 */
[----:B------:R-:W-:Y:S01]  /*3700*/  IMAD.WIDE R124, R175, 0x2, R110 ;  /* 0x00000002af7c7825 */ /* 0x000fe200078e026e */
[----:B------:R-:W-:Y:S01]  /*3710*/  PRMT R186, RZ, 0x7610, R186 ;  /* 0x00007610ffba7816 */ /* 0x000fe200000000ba */
[----:B------:R1:W5:Y:S02]  /*3720*/  @!P3 LDG.E.U16 R251, desc[UR24][R114.64] ;  /* 0x0000001872fbb981 */ /* 0x000364000c1e1500 */
[--C-:B------:R-:W-:Y:S02]  /*3730*/  IMAD.WIDE R118, R107, 0x2, R110.reuse ;  /* 0x000000026b767825 */ /* 0x100fe400078e026e */
[----:B------:R-:W5:Y:S02]  /*3740*/  @!P2 LDG.E.U16 R184, desc[UR24][R124.64] ;  /* 0x000000187cb8a981 */ /* 0x000f64000c1e1500 */
[----:B0-----:R-:W-:-:S02]  /*3750*/  IMAD.WIDE R116, R177, 0x2, R110 ;  /* 0x00000002b1747825 */ /* 0x001fc400078e026e */
[----:B------:R-:W5:Y:S04]  /*3760*/  @!P1 LDG.E.U16 R186, desc[UR24][R118.64] ;  /* 0x0000001876ba9981 */ /* 0x000f68000c1e1500 */
[----:B------:R0:W5:Y:S01]  /*3770*/  @!P4 LDG.E.U16 R182, desc[UR24][R116.64] ;  /* 0x0000001874b6c981 */ /* 0x000162000c1e1500 */
[----:B------:R-:W-:Y:S01]  /*3780*/  BAR.SYNC.DEFER_BLOCKING 0x0 ;  /* 0x0000000000007b1d */ /* 0x000fe20000010000 */
[----:B-1----:R-:W-:Y:S02]  /*3790*/  IMAD.MOV.U32 R114, RZ, RZ, R192 ;  /* 0x000000ffff727224 */ /* 0x002fe400078e00c0 */
[--C-:B------:R-:W-:Y:S01]  /*37a0*/  IMAD.MOV.U32 R115, RZ, RZ, R190.reuse ;  /* 0x000000ffff737224 */ /* 0x100fe200078e00be */
[----:B------:R-:W-:Y:S01]  /*37b0*/  PRMT R190, RZ, 0x7610, R190 ;  /* 0x00007610ffbe7816 */ /* 0x000fe200000000be */
[----:B------:R-:W-:-:S02]  /*37c0*/  IMAD.MOV.U32 R113, RZ, RZ, R123 ;  /* 0x000000ffff717224 */ /* 0x000fc400078e007b */
[----:B0-----:R-:W-:Y:S02]  /*37d0*/  IMAD.MOV.U32 R116, RZ, RZ, R122 ;  /* 0x000000ffff747224 */ /* 0x001fe400078e007a */
[--C-:B------:R-:W-:Y:S01]  /*37e0*/  IMAD.MOV.U32 R117, RZ, RZ, R188.reuse ;  /* 0x000000ffff757224 */ /* 0x100fe200078e00bc */
[----:B------:R-:W-:Y:S01]  /*37f0*/  PRMT R188, RZ, 0x7610, R188 ;  /* 0x00007610ffbc7816 */ /* 0x000fe200000000bc */
[----:B------:R-:W-:-:S04]  /*3800*/  IMAD.WIDE R122, R87, 0x2, R114 ;  /* 0x00000002577a7825 */ /* 0x000fc800078e0272 */
[----:B------:R-:W-:Y:S01]  /*3810*/  IMAD.WIDE R120, R87, 0x2, R116 ;  /* 0x0000000257787825 */ /* 0x000fe200078e0274 */
[----:B------:R-:W-:-:S03]  /*3820*/  PRMT R196, RZ, 0x7610, R196 ;  /* 0x00007610ffc47816 */ /* 0x000fc600000000c4 */
[----:B------:R-:W-:Y:S01]  /*3830*/  IMAD.MOV.U32 R119, RZ, RZ, R129 ;  /* 0x000000ffff777224 */ /* 0x000fe200078e0081 */
[----:B------:R0:W5:Y:S04]  /*3840*/  @!P0 LDG.E.U16 R190, desc[UR24][R122.64] ;  /* 0x000000187abe8981 */ /* 0x000168000c1e1500 */
[----:B------:R1:W5:Y:S01]  /*3850*/  @!P0 LDG.E.U16 R188, desc[UR24][R120.64] ;  /* 0x0000001878bc8981 */ /* 0x000362000c1e1500 */
[----:B------:R-:W-:Y:S02]  /*3860*/  IMAD.MOV.U32 R118, RZ, RZ, R130 ;  /* 0x000000ffff767224 */ /* 0x000fe400078e0082 */
[----:B0-----:R-:W-:Y:S02]  /*3870*/  IMAD.MOV.U32 R122, RZ, RZ, R128 ;  /* 0x000000ffff7a7224 */ /* 0x001fe400078e0080 */
[----:B------:R-:W-:-:S02]  /*3880*/  IMAD.MOV.U32 R123, RZ, RZ, R131 ;  /* 0x000000ffff7b7224 */ /* 0x000fc400078e0083 */
[----:B-1----:R-:W-:Y:S02]  /*3890*/  IMAD.MOV.U32 R120, RZ, RZ, R136 ;  /* 0x000000ffff787224 */ /* 0x002fe400078e0088 */
[----:B------:R-:W-:Y:S01]  /*38a0*/  IMAD.MOV.U32 R121, RZ, RZ, R137 ;  /* 0x000000ffff797224 */ /* 0x000fe200078e0089 */
[----:B------:R-:W-:Y:S01]  /*38b0*/  PRMT R198, RZ, 0x7610, R198 ;  /* 0x00007610ffc67816 */ /* 0x000fe200000000c6 */
[----:B------:R-:W-:Y:S01]  /*38c0*/  IMAD.WIDE R128, R87, 0x2, R122 ;  /* 0x0000000257807825 */ /* 0x000fe200078e027a */
[----:B------:R-:W-:-:S03]  /*38d0*/  PRMT R192, RZ, 0x7610, R192 ;  /* 0x00007610ffc07816 */ /* 0x000fc600000000c0 */
[C---:B------:R-:W-:Y:S01]  /*38e0*/  IMAD.WIDE R130, R87.reuse, 0x2, R120 ;  /* 0x0000000257827825 */ /* 0x040fe200078e0278 */
[----:B------:R0:W5:Y:S03]  /*38f0*/  @!P0 LDG.E.U16 R196, desc[UR24][R128.64] ;  /* 0x0000001880c48981 */ /* 0x000166000c1e1500 */
[----:B------:R-:W-:Y:S01]  /*3900*/  IMAD.WIDE R124, R87, 0x2, R112 ;  /* 0x00000002577c7825 */ /* 0x000fe200078e0270 */
[----:B------:R1:W5:Y:S01]  /*3910*/  @!P0 LDG.E.U16 R198, desc[UR24][R130.64] ;  /* 0x0000001882c68981 */ /* 0x000362000c1e1500 */
[----:B------:R-:W-:-:S03]  /*3920*/  PRMT R204, RZ, 0x7610, R204 ;  /* 0x00007610ffcc7816 */ /* 0x000fc600000000cc */
[----:B------:R1:W5:Y:S01]  /*3930*/  @!P0 LDG.E.U16 R192, desc[UR24][R124.64] ;  /* 0x000000187cc08981 */ /* 0x000362000c1e1500 */
[----:B0-----:R-:W-:Y:S02]  /*3940*/  IMAD.MOV.U32 R128, RZ, RZ, R134 ;  /* 0x000000ffff807224 */ /* 0x001fe400078e0086 */
[----:B------:R-:W-:Y:S02]  /*3950*/  IMAD.MOV.U32 R129, RZ, RZ, R135 ;  /* 0x000000ffff817224 */ /* 0x000fe400078e0087 */
[----:B-1----:R-:W-:Y:S02]  /*3960*/  IMAD.MOV.U32 R130, RZ, RZ, R132 ;  /* 0x000000ffff827224 */ /* 0x002fe400078e0084 */
[----:B------:R-:W-:Y:S01]  /*3970*/  IMAD.MOV.U32 R131, RZ, RZ, R133 ;  /* 0x000000ffff837224 */ /* 0x000fe200078e0085 */
[----:B------:R-:W-:Y:S01]  /*3980*/  PRMT R202, RZ, 0x7610, R202 ;  /* 0x00007610ffca7816 */ /* 0x000fe200000000ca */
[----:B------:R-:W-:Y:S02]  /*3990*/  IMAD.MOV.U32 R124, RZ, RZ, R126 ;  /* 0x000000ffff7c7224 */ /* 0x000fe400078e007e */
[----:B------:R-:W-:-:S02]  /*39a0*/  IMAD.MOV.U32 R125, RZ, RZ, R127 ;  /* 0x000000ffff7d7224 */ /* 0x000fc400078e007f */
[C---:B------:R-:W-:Y:S01]  /*39b0*/  IMAD.WIDE R134, R87.reuse, 0x2, R128 ;  /* 0x0000000257867825 */ /* 0x040fe200078e0280 */
[----:B------:R-:W-:Y:S02]  /*39c0*/  PRMT R194, RZ, 0x7610, R194 ;  /* 0x00007610ffc27816 */ /* 0x000fe400000000c2 */
[----:B------:R-:W-:Y:S01]  /*39d0*/  PRMT R200, RZ, 0x7610, R200 ;  /* 0x00007610ffc87816 */ /* 0x000fe200000000c8 */
[C---:B------:R-:W-:Y:S01]  /*39e0*/  IMAD.WIDE R132, R87.reuse, 0x2, R130 ;  /* 0x0000000257847825 */ /* 0x040fe200078e0282 */
[----:B------:R0:W5:Y:S03]  /*39f0*/  @!P0 LDG.E.U16 R204, desc[UR24][R134.64] ;  /* 0x0000001886cc8981 */ /* 0x000166000c1e1500 */
[C---:B------:R-:W-:Y:S01]  /*3a00*/  IMAD.WIDE R126, R87.reuse, 0x2, R124 ;  /* 0x00000002577e7825 */ /* 0x040fe200078e027c */
[----:B------:R1:W5:Y:S03]  /*3a10*/  @!P0 LDG.E.U16 R202, desc[UR24][R132.64] ;  /* 0x0000001884ca8981 */ /* 0x000366000c1e1500 */
[----:B------:R-:W-:Y:S01]  /*3a20*/  IMAD.WIDE R136, R87, 0x2, R118 ;  /* 0x0000000257887825 */ /* 0x000fe200078e0276 */
[----:B------:R1:W5:Y:S03]  /*3a30*/  @!P0 LDG.E.U16 R194, desc[UR24][R126.64] ;  /* 0x000000187ec28981 */ /* 0x000366000c1e1500 */
[----:B0-----:R-:W-:Y:S01]  /*3a40*/  IMAD.MOV.U32 R134, RZ, RZ, R142 ;  /* 0x000000ffff867224 */ /* 0x001fe200078e008e */
[----:B------:R0:W5:Y:S01]  /*3a50*/  @!P0 LDG.E.U16 R200, desc[UR24][R136.64] ;  /* 0x0000001888c88981 */ /* 0x000162000c1e1500 */
[----:B------:R-:W-:-:S02]  /*3a60*/  IMAD.MOV.U32 R135, RZ, RZ, R143 ;  /* 0x000000ffff877224 */ /* 0x000fc400078e008f */
[--C-:B-1----:R-:W-:Y:S01]  /*3a70*/  IMAD.MOV.U32 R133, RZ, RZ, R208.reuse ;  /* 0x000000ffff857224 */ /* 0x102fe200078e00d0 */
[----:B------:R-:W-:Y:S01]  /*3a80*/  PRMT R208, RZ, 0x7610, R208 ;  /* 0x00007610ffd07816 */ /* 0x000fe200000000d0 */
[----:B------:R-:W-:Y:S02]  /*3a90*/  IMAD.MOV.U32 R126, RZ, RZ, R138 ;  /* 0x000000ffff7e7224 */ /* 0x000fe400078e008a */
[----:B------:R-:W-:Y:S02]  /*3aa0*/  IMAD.MOV.U32 R127, RZ, RZ, R139 ;  /* 0x000000ffff7f7224 */ /* 0x000fe400078e008b */
[----:B0-----:R-:W-:Y:S01]  /*3ab0*/  IMAD.WIDE R136, R87, 0x2, R134 ;  /* 0x0000000257887825 */ /* 0x001fe200078e0286 */
[----:B------:R-:W-:-:S03]  /*3ac0*/  PRMT R206, RZ, 0x7610, R206 ;  /* 0x00007610ffce7816 */ /* 0x000fc600000000ce */
[C---:B------:R-:W-:Y:S01]  /*3ad0*/  IMAD.WIDE R138, R87.reuse, 0x2, R126 ;  /* 0x00000002578a7825 */ /* 0x040fe200078e027e */
[----:B------:R0:W5:Y:S04]  /*3ae0*/  @!P0 LDG.E.U16 R208, desc[UR24][R136.64] ;  /* 0x0000001888d08981 */ /* 0x000168000c1e1500 */
[----:B------:R1:W5:Y:S01]  /*3af0*/  @!P0 LDG.E.U16 R206, desc[UR24][R138.64] ;  /* 0x000000188ace8981 */ /* 0x000362000c1e1500 */
[----:B0-----:R-:W-:Y:S02]  /*3b00*/  IMAD.MOV.U32 R136, RZ, RZ, R214 ;  /* 0x000000ffff887224 */ /* 0x001fe400078e00d6 */
[--C-:B------:R-:W-:Y:S01]  /*3b10*/  IMAD.MOV.U32 R137, RZ, RZ, R212.reuse ;  /* 0x000000ffff897224 */ /* 0x100fe200078e00d4 */
[----:B------:R-:W-:Y:S01]  /*3b20*/  PRMT R212, RZ, 0x7610, R212 ;  /* 0x00007610ffd47816 */ /* 0x000fe200000000d4 */
[----:B-1----:R-:W-:Y:S01]  /*3b30*/  IMAD.WIDE R138, R87, 0x2, R136 ;  /* 0x00000002578a7825 */ /* 0x002fe200078e0288 */
[----:B------:R-:W-:-:S04]  /*3b40*/  PRMT R214, RZ, 0x7610, R214 ;  /* 0x00007610ffd67816 */ /* 0x000fc800000000d6 */
[----:B------:R0:W5:Y:S01]  /*3b50*/  @!P0 LDG.E.U16 R212, desc[UR24][R138.64] ;  /* 0x000000188ad48981 */ /* 0x000162000c1e1500 */
[--C-:B------:R-:W-:Y:S01]  /*3b60*/  IMAD.MOV.U32 R132, RZ, RZ, R210.reuse ;  /* 0x000000ffff847224 */ /* 0x100fe200078e00d2 */
[----:B------:R-:W-:Y:S01]  /*3b70*/  PRMT R210, RZ, 0x7610, R210 ;  /* 0x00007610ffd27816 */ /* 0x000fe200000000d2 */
[----:B0-----:R-:W-:Y:S02]  /*3b80*/  IMAD.MOV.U32 R138, RZ, RZ, R140 ;  /* 0x000000ffff8a7224 */ /* 0x001fe400078e008c */
[----:B------:R-:W-:Y:S02]  /*3b90*/  IMAD.MOV.U32 R139, RZ, RZ, R141 ;  /* 0x000000ffff8b7224 */ /* 0x000fe400078e008d */
[----:B------:R-:W-:-:S04]  /*3ba0*/  IMAD.WIDE R140, R87, 0x2, R138 ;  /* 0x00000002578c7825 */ /* 0x000fc800078e028a */
[C---:B------:R-:W-:Y:S01]  /*3bb0*/  IMAD.WIDE R142, R87.reuse, 0x2, R132 ;  /* 0x00000002578e7825 */ /* 0x040fe200078e0284 */
[----:B------:R0:W5:Y:S04]  /*3bc0*/  @!P0 LDG.E.U16 R214, desc[UR24][R140.64] ;  /* 0x000000188cd68981 */ /* 0x000168000c1e1500 */
[----:B------:R1:W5:Y:S01]  /*3bd0*/  @!P0 LDG.E.U16 R210, desc[UR24][R142.64] ;  /* 0x000000188ed28981 */ /* 0x000362000c1e1500 */
[----:B0-----:R-:W-:Y:S02]  /*3be0*/  IMAD.MOV.U32 R140, RZ, RZ, R216 ;  /* 0x000000ffff8c7224 */ /* 0x001fe400078e00d8 */
[----:B------:R-:W-:Y:S01]  /*3bf0*/  IMAD.MOV.U32 R141, RZ, RZ, R218 ;  /* 0x000000ffff8d7224 */ /* 0x000fe200078e00da */
[----:B------:R-:W-:Y:S01]  /*3c00*/  PRMT R216, RZ, 0x7610, R216 ;  /* 0x00007610ffd87816 */ /* 0x000fe200000000d8 */
[----:B-1----:R-:W-:Y:S01]  /*3c10*/  IMAD.WIDE R142, R87, 0x2, R140 ;  /* 0x00000002578e7825 */ /* 0x002fe200078e028c */
[----:B------:R-:W-:-:S04]  /*3c20*/  PRMT R218, RZ, 0x7610, R218 ;  /* 0x00007610ffda7816 */ /* 0x000fc800000000da */
[----:B------:R0:W5:Y:S02]  /*3c30*/  @!P0 LDG.E.U16 R216, desc[UR24][R142.64] ;  /* 0x000000188ed88981 */ /* 0x000164000c1e1500 */
[----:B0-----:R-:W-:Y:S02]  /*3c40*/  IMAD.MOV.U32 R142, RZ, RZ, R144 ;  /* 0x000000ffff8e7224 */ /* 0x001fe400078e0090 */
[----:B------:R-:W-:Y:S02]  /*3c50*/  IMAD.MOV.U32 R143, RZ, RZ, R145 ;  /* 0x000000ffff8f7224 */ /* 0x000fe400078e0091 */
[----:B------:R-:W-:Y:S01]  /*3c60*/  IMAD.WIDE R144, R87, 0x2, R142 ;  /* 0x0000000257907825 */ /* 0x000fe200078e028e */
        /* <DEDUP_REMOVED lines=70> */
[----:B--2---:R0:W-:Y:S04]  /*40d0*/  STS.U16 [R0+UR12], R248 ;  /* 0x000000f800007988 */ /* 0x0041e8000800040c */
[----:B------:R1:W2:Y:S01]  /*40e0*/  @!P0 LDG.E.U16 R250, desc[UR24][R172.64] ;  /* 0x00000018acfa8981 */ /* 0x0002a2000c1e1500 */
[----:B0-----:R-:W-:Y:S01]  /*40f0*/  PRMT R248, RZ, 0x7610, R248 ;  /* 0x00007610fff87816 */ /* 0x001fe200000000f8 */
[----:B-1----:R-:W-:-:S02]  /*4100*/  IMAD.MOV.U32 R172, RZ, RZ, R2 ;  /* 0x000000ffffac7224 */ /* 0x002fc400078e0002 */
[----:B------:R-:W-:Y:S02]  /*4110*/  IMAD.MOV.U32 R173, RZ, RZ, R3 ;  /* 0x000000ffffad7224 */ /* 0x000fe400078e0003 */
[----:B------:R-:W-:Y:S01]  /*4120*/  IMAD.WIDE R2, R87, 0x2, R172 ;  /* 0x0000000257027825 */ /* 0x000fe200078e02ac */
[----:B---3--:R0:W-:Y:S04]  /*4130*/  STS.U16 [R0+UR12+0x400], R246 ;  /* 0x000400f600007988 */ /* 0x0081e8000800040c */
[----:B------:R1:W3:Y:S01]  /*4140*/  @!P0 LDG.E.U16 R248, desc[UR24][R2.64] ;  /* 0x0000001802f88981 */ /* 0x0002e2000c1e1500 */
[----:B0-----:R-:W-:Y:S01]  /*4150*/  PRMT R246, RZ, 0x7610, R246 ;  /* 0x00007610fff67816 */ /* 0x001fe200000000f6 */
[----:B-1----:R-:W-:Y:S02]  /*4160*/  IMAD.MOV.U32 R2, RZ, RZ, R4 ;  /* 0x000000ffff027224 */ /* 0x002fe400078e0004 */
[----:B------:R-:W-:-:S02]  /*4170*/  IMAD.MOV.U32 R3, RZ, RZ, R5 ;  /* 0x000000ffff037224 */ /* 0x000fc400078e0005 */
[----:B------:R-:W-:-:S05]  /*4180*/  IMAD.WIDE R4, R87, 0x2, R2 ;  /* 0x0000000257047825 */ /* 0x000fca00078e0202 */
[----:B------:R-:W3:Y:S04]  /*4190*/  @!P0 LDG.E.U16 R246, desc[UR24][R4.64] ;  /* 0x0000001804f68981 */ /* 0x000ee8000c1e1500 */
[----:B----4-:R-:W-:Y:S04]  /*41a0*/  STS.U16 [R0+UR12+0x800], R205 ;  /* 0x000800cd00007988 */ /* 0x010fe8000800040c */
[----:B-----5:R-:W-:Y:S04]  /*41b0*/  STS.U16 [R0+UR12+0xc00], R211 ;  /* 0x000c00d300007988 */ /* 0x020fe8000800040c */
[----:B------:R-:W-:Y:S04]  /*41c0*/  STS.U16 [R0+UR12+0x1000], R227 ;  /* 0x001000e300007988 */ /* 0x000fe8000800040c */
        /* <DEDUP_REMOVED lines=33> */
[----:B------:R-:W-:Y:S01]  /*43e0*/  STS.U16 [R0+UR12+0x3800], R236 ;  /* 0x003800ec00007988 */ /* 0x000fe2000800040c */
[----:B------:R-:W-:Y:S01]  /*43f0*/  UMOV UR4, UR13 ;  /* 0x0000000d00047c82 */ /* 0x000fe20008000000 */
[----:B------:R-:W-:Y:S01]  /*4400*/  UMOV UR5, 0x40000040 ;  /* 0x4000004000057882 */ /* 0x000fe20000000000 */
[----:B------:R-:W-:Y:S01]  /*4410*/  UMOV UR7, 0x40000040 ;  /* 0x4000004000077882 */ /* 0x000fe20000000000 */
        /* <DEDUP_REMOVED lines=8> */
[----:B--2---:R-:W-:Y:S04]  /*44a0*/  STS.U16 [R176+UR12+0x3d00], R250 ;  /* 0x003d00fab0007988 */ /* 0x004fe8000800040c */
[----:B------:R-:W-:Y:S04]  /*44b0*/  STS.U16 [R178+UR12+0x2200], R192 ;  /* 0x002200c0b2007988 */ /* 0x000fe8000800040c */
[----:B------:R-:W-:Y:S04]  /*44c0*/  STS.U16 [R178+UR12+0x2600], R200 ;  /* 0x002600c8b2007988 */ /* 0x000fe8000800040c */
[----:B------:R-:W-:Y:S04]  /*44d0*/  STS.U16 [R178+UR12+0x2a00], R208 ;  /* 0x002a00d0b2007988 */ /* 0x000fe8000800040c */
[----:B------:R0:W-:Y:S04]  /*44e0*/  STS.U16 [R178+UR12+0x2e00], R216 ;  /* 0x002e00d8b2007988 */ /* 0x0001e8000800040c */
[----:B------:R-:W-:Y:S04]  /*44f0*/  STS.U16 [R178+UR12+0x3200], R224 ;  /* 0x003200e0b2007988 */ /* 0x000fe8000800040c */
[----:B------:R-:W-:Y:S04]  /*4500*/  STS.U16 [R178+UR12+0x3600], R232 ;  /* 0x003600e8b2007988 */ /* 0x000fe8000800040c */
[----:B------:R-:W-:Y:S04]  /*4510*/  STS.U16 [R178+UR12+0x3a00], R240 ;  /* 0x003a00f0b2007988 */ /* 0x000fe8000800040c */
[----:B---3--:R-:W-:Y:S04]  /*4520*/  STS.U16 [R178+UR12+0x3e00], R248 ;  /* 0x003e00f8b2007988 */ /* 0x008fe8000800040c */
[----:B------:R-:W-:Y:S04]  /*4530*/  STS.U16 [R180+UR12+0x2300], R194 ;  /* 0x002300c2b4007988 */ /* 0x000fe8000800040c */
[----:B------:R-:W-:Y:S04]  /*4540*/  STS.U16 [R180+UR12+0x2700], R202 ;  /* 0x002700cab4007988 */ /* 0x000fe8000800040c */
[----:B------:R1:W-:Y:S04]  /*4550*/  STS.U16 [R180+UR12+0x2b00], R210 ;  /* 0x002b00d2b4007988 */ /* 0x0003e8000800040c */
[----:B------:R2:W-:Y:S04]  /*4560*/  STS.U16 [R180+UR12+0x2f00], R218 ;  /* 0x002f00dab4007988 */ /* 0x0005e8000800040c */
[----:B------:R3:W-:Y:S04]  /*4570*/  STS.U16 [R180+UR12+0x3300], R226 ;  /* 0x003300e2b4007988 */ /* 0x0007e8000800040c */
[----:B------:R3:W-:Y:S04]  /*4580*/  STS.U16 [R180+UR12+0x3700], R234 ;  /* 0x003700eab4007988 */ /* 0x0007e8000800040c */
[----:B------:R3:W-:Y:S04]  /*4590*/  STS.U16 [R180+UR12+0x3b00], R242 ;  /* 0x003b00f2b4007988 */ /* 0x0007e8000800040c */
[----:B------:R3:W-:Y:S01]  /*45a0*/  STS.U16 [R180+UR12+0x3f00], R246 ;  /* 0x003f00f6b4007988 */ /* 0x0007e2000800040c */
[----:B------:R4:W-:Y:S06]  /*45b0*/  MEMBAR.ALL.CTA ;  /* 0x0000000000007992 */ /* 0x0009ec0000008000 */
[----:B----4-:R-:W4:Y:S02]  /*45c0*/  FENCE.VIEW.ASYNC.S ;  /* 0x00000000000073c6 */ /* 0x010f240000000000 */
[----:B----4-:R-:W-:Y:S06]  /*45d0*/  BAR.SYNC.DEFER_BLOCKING 0x0 ;  /* 0x0000000000007b1d */ /* 0x010fec0000010000 */
[----:B------:R-:W-:-:S06]  /*45e0*/  WARPGROUP.ARRIVE ;  /* 0x00000000000079c5 */ /* 0x000fcc0000000000 */
[----:B------:R-:W-:Y:S04]  /*45f0*/  HGMMA.64x64x16.F32 R24, gdesc[UR4].tnspA, R24 ;  /* 0x20e00000041879f0 */ /* 0x000fe80008700818 */
[----:B------:R-:W-:Y:S04]  /*4600*/  HGMMA.64x64x16.F32 R24, gdesc[UR8].tnspA, R24 ;  /* 0x20e00000081879f0 */ /* 0x000fe80008700818 */
[----:B------:R-:W-:Y:S01]  /*4610*/  HGMMA.64x64x16.F32 R24, gdesc[UR16].tnspA, R24 ;  /* 0x20e00000101879f0 */ /* 0x000fe20008700818 */
[----:B------:R-:W-:-:S04]  /*4620*/  IMAD.WIDE R4, R88, 0x2, R2 ;  /* 0x0000000258047825 */ /* 0x000fc800078e0202 */
[----:B------:R-:W-:-:S04]  /*4630*/  IMAD.WIDE R2, R88, 0x2, R172 ;  /* 0x0000000258027825 */ /* 0x000fc800078e02ac */
[----:B------:R-:W-:-:S04]  /*4640*/  IMAD.WIDE R172, R88, 0x2, R170 ;  /* 0x0000000258ac7825 */ /* 0x000fc800078e02aa */
[----:B------:R-:W-:-:S04]  /*4650*/  IMAD.WIDE R170, R88, 0x2, R168 ;  /* 0x0000000258aa7825 */ /* 0x000fc800078e02a8 */
[C---:B------:R-:W-:Y:S01]  /*4660*/  IMAD.WIDE R168, R88.reuse, 0x2, R166 ;  /* 0x0000000258a87825 */ /* 0x040fe200078e02a6 */
[----:B------:R-:W-:Y:S03]  /*4670*/  HGMMA.64x64x16.F32 R24, gdesc[UR20].tnspA, R24, gsb0 ;  /* 0x20e00000141879f0 */ /* 0x000fe60008000818 */
[----:B------:R-:W-:-:S04]  /*4680*/  IMAD.WIDE R166, R88, 0x2, R164 ;  /* 0x0000000258a67825 */ /* 0x000fc800078e02a4 */
[----:B------:R-:W-:-:S04]  /*4690*/  IMAD.WIDE R164, R88, 0x2, R162 ;  /* 0x0000000258a47825 */ /* 0x000fc800078e02a2 */
[----:B------:R-:W-:Y:S02]  /*46a0*/  VIADD R174, R174, 0xffffffff ;  /* 0xffffffffaeae7836 */ /* 0x000fe40000000000 */
[----:B------:R-:W-:-:S04]  /*46b0*/  IMAD.WIDE R162, R88, 0x2, R160 ;  /* 0x0000000258a27825 */ /* 0x000fc800078e02a0 */
[----:B------:R-:W-:Y:S01]  /*46c0*/  IMAD.WIDE R160, R88, 0x2, R158 ;  /* 0x0000000258a07825 */ /* 0x000fe200078e029e */
[----:B------:R-:W-:-:S03]  /*46d0*/  ISETP.NE.U32.AND P0, PT, R174, RZ, PT ;  /* 0x000000ffae00720c */ /* 0x000fc60003f05070 */
[----:B------:R-:W-:-:S04]  /*46e0*/  IMAD.WIDE R158, R88, 0x2, R156 ;  /* 0x00000002589e7825 */ /* 0x000fc800078e029c */
        /* <DEDUP_REMOVED lines=9> */
[----:B------:R-:W-:Y:S01]  /*4780*/  IMAD.WIDE R128, R88, 0x2, R118 ;  /* 0x0000000258807825 */ /* 0x000fe200078e0276 */
[----:B------:R-:W-:-:S03]  /*4790*/  UIADD3 UR14, UR14, -0x40, URZ ;  /* 0xffffffc00e0e7890 */ /* 0x000fc6000fffe03f */
[----:B------:R-:W-:-:S04]  /*47a0*/  IMAD.WIDE R118, R88, 0x2, R122 ;  /* 0x0000000258767825 */ /* 0x000fc800078e027a */
[----:B------:R-:W-:-:S04]  /*47b0*/  IMAD.WIDE R122, R88, 0x2, R112 ;  /* 0x00000002587a7825 */ /* 0x000fc800078e0270 */
[----:B0-----:R-:W-:-:S04]  /*47c0*/  IMAD.WIDE R216, R88, 0x2, R140 ;  /* 0x0000000258d87825 */ /* 0x001fc800078e028c */
[----:B------:R-:W-:Y:S01]  /*47d0*/  IMAD.WIDE R214, R88, 0x2, R136 ;  /* 0x0000000258d67825 */ /* 0x000fe200078e0288 */
[----:B------:R-:W-:-:S03]  /*47e0*/  WARPGROUP.DEPBAR.LE gsb0, 0x0 ;  /* 0x00008000000079c5 */ /* 0x000fc60000010000 */
[----:B-1----:R-:W-:-:S04]  /*47f0*/  IMAD.WIDE R210, R88, 0x2, R132 ;  /* 0x0000000258d27825 */ /* 0x002fc800078e0284 */
[----:B------:R-:W-:-:S04]  /*4800*/  IMAD.WIDE R114, R88, 0x2, R114 ;  /* 0x0000000258727825 */ /* 0x000fc800078e0272 */
[----:B------:R-:W-:-:S04]  /*4810*/  IMAD.WIDE R116, R88, 0x2, R116 ;  /* 0x0000000258747825 */ /* 0x000fc800078e0274 */
[----:B------:R-:W-:-:S04]  /*4820*/  IMAD.WIDE R140, R88, 0x2, R138 ;  /* 0x00000002588c7825 */ /* 0x000fc800078e028a */
[----:B------:R-:W-:-:S04]  /*4830*/  IMAD.WIDE R132, R88, 0x2, R130 ;  /* 0x0000000258847825 */ /* 0x000fc800078e0282 */
[----:B------:R-:W-:-:S04]  /*4840*/  IMAD.WIDE R138, R88, 0x2, R126 ;  /* 0x00000002588a7825 */ /* 0x000fc800078e027e */
[----:B------:R-:W-:Y:S02]  /*4850*/  IMAD.MOV.U32 R130, RZ, RZ, R128 ;  /* 0x000000ffff827224 */ /* 0x000fe400078e0080 */
[----:B------:R-:W-:Y:S02]  /*4860*/  IMAD.MOV.U32 R186, RZ, RZ, R122 ;  /* 0x000000ffffba7224 */ /* 0x000fe400078e007a */
[----:B--2---:R-:W-:Y:S02]  /*4870*/  IMAD.MOV.U32 R218, RZ, RZ, R217 ;  /* 0x000000ffffda7224 */ /* 0x004fe400078e00d9 */
[----:B------:R-:W-:Y:S02]  /*4880*/  IMAD.MOV.U32 R212, RZ, RZ, R215 ;  /* 0x000000ffffd47224 */ /* 0x000fe400078e00d7 */
[----:B------:R-:W-:Y:S02]  /*4890*/  IMAD.MOV.U32 R208, RZ, RZ, R211 ;  /* 0x000000ffffd07224 */ /* 0x000fe400078e00d3 */
[----:B------:R-:W-:-:S04]  /*48a0*/  IMAD.WIDE R136, R88, 0x2, R120 ;  /* 0x0000000258887825 */ /* 0x000fc800078e0278 */
[----:B------:R-:W-:-:S04]  /*48b0*/  IMAD.WIDE R126, R88, 0x2, R124 ;  /* 0x00000002587e7825 */ /* 0x000fc800078e027c */
[----:B------:R-:W-:Y:S02]  /*48c0*/  IMAD.MOV.U32 R128, RZ, RZ, R118 ;  /* 0x000000ffff807224 */ /* 0x000fe400078e0076 */
[----:B------:R-:W-:Y:S02]  /*48d0*/  IMAD.MOV.U32 R131, RZ, RZ, R119 ;  /* 0x000000ffff837224 */ /* 0x000fe400078e0077 */
[----:B------:R-:W-:-:S04]  /*48e0*/  IMAD.WIDE R110, R106, 0x2, R110 ;  /* 0x000000026a6e7825 */ /* 0x000fc800078e026e */
[----:B------:R-:W-:Y:S02]  /*48f0*/  IMAD.MOV.U32 R192, RZ, RZ, R114 ;  /* 0x000000ffffc07224 */ /* 0x000fe400078e0072 */
[----:B------:R-:W-:Y:S02]  /*4900*/  IMAD.MOV.U32 R190, RZ, RZ, R115 ;  /* 0x000000ffffbe7224 */ /* 0x000fe400078e0073 */
[----:B------:R-:W-:Y:S02]  /*4910*/  IMAD.MOV.U32 R122, RZ, RZ, R116 ;  /* 0x000000ffff7a7224 */ /* 0x000fe400078e0074 */
[----:B------:R-:W-:Y:S01]  /*4920*/  IMAD.MOV.U32 R188, RZ, RZ, R117 ;  /* 0x000000ffffbc7224 */ /* 0x000fe200078e0075 */
[----:B---3--:R-:W-:Y:S06]  /*4930*/  @P0 BRA `(.L_x_1) ;  /* 0xffffffe400400947 */ /* 0x008fec000383ffff */
[----:B------:R-:W-:Y:S02]  /*4940*/  F2FP.F16.F32.PACK_AB R51, R55, R51 ;  /* 0x000000333733723e */ /* 0x000fe400000000ff */
[----:B------:R-:W-:Y:S02]  /*4950*/  F2FP.F16.F32.PACK_AB R50, R54, R50 ;  /* 0x000000323632723e */ /* 0x000fe400000000ff */
[----:B------:R-:W-:Y:S02]  /*4960*/  F2FP.F16.F32.PACK_AB R49, R53, R49 ;  /* 0x000000313531723e */ /* 0x000fe400000000ff */
[----:B------:R-:W-:Y:S02]  /*4970*/  F2FP.F16.F32.PACK_AB R48, R52, R48 ;  /* 0x000000303430723e */ /* 0x000fe400000000ff */
[----:B------:R-:W-:Y:S02]  /*4980*/  F2FP.F16.F32.PACK_AB R43, R47, R43 ;  /* 0x0000002b2f2b723e */ /* 0x000fe400000000ff */
[----:B------:R-:W-:-:S02]  /*4990*/  F2FP.F16.F32.PACK_AB R42, R46, R42 ;  /* 0x0000002a2e2a723e */ /* 0x000fc400000000ff */
        /* <DEDUP_REMOVED lines=9> */
[----:B------:R-:W-:-:S07]  /*4a30*/  F2FP.F16.F32.PACK_AB R24, R28, R24 ;  /* 0x000000181c18723e */ /* 0x000fce00000000ff */
.L_x_0:
[----:B------:R-:W-:Y:S01]  /*4a40*/  BAR.SYNC.DEFER_BLOCKING 0x0 ;  /* 0x0000000000007b1d */ /* 0x000fe20000010000 */
[C---:B------:R-:W-:Y:S02]  /*4a50*/  IMAD.SHL.U32 R2, R72.reuse, 0x100, RZ ;  /* 0x0000010048027824 */ /* 0x040fe400078e00ff */
[C---:B------:R-:W-:Y:S02]  /*4a60*/  IMAD.SHL.U32 R0, R72.reuse, 0x10, RZ ;  /* 0x0000001048007824 */ /* 0x040fe400078e00ff */
[----:B------:R-:W-:Y:S01]  /*4a70*/  IMAD.SHL.U32 R3, R72, 0x8, RZ ;  /* 0x0000000848037824 */ /* 0x000fe200078e00ff */
[----:B------:R-:W-:Y:S01]  /*4a80*/  LOP3.LUT R5, R2, 0x800, RZ, 0xc0, !PT ;  /* 0x0000080002057812 */ /* 0x000fe200078ec0ff */
[----:B------:R-:W-:Y:S01]  /*4a90*/  IMAD.SHL.U32 R72, R72, 0x20, RZ ;  /* 0x0000002048487824 */ /* 0x000fe200078e00ff */
[----:B------:R-:W-:Y:S01]  /*4aa0*/  LOP3.LUT R2, R0, 0x70, RZ, 0xc0, !PT ;  /* 0x0000007000027812 */ /* 0x000fe200078ec0ff */
[----:B------:R-:W0:Y:S01]  /*4ab0*/  LDC R71, c[0x0][0x248] ;  /* 0x00009200ff477b82 */ /* 0x000e220000000800 */
[----:B------:R-:W-:Y:S01]  /*4ac0*/  LOP3.LUT R3, R3, 0x380, RZ, 0xc0, !PT ;  /* 0x0000038003037812 */ /* 0x000fe200078ec0ff */
[----:B------:R-:W-:Y:S01]  /*4ad0*/  ULDC.64 UR6, c[0x0][0x228] ;  /* 0x00008a0000067ab9 */ /* 0x000fe20000000a00 */
[----:B------:R-:W-:Y:S01]  /*4ae0*/  IADD3 R2, R2, UR12, R5 ;  /* 0x0000000c02027c10 */ /* 0x000fe2000fffe005 */
[----:B------:R-:W-:Y:S01]  /*4af0*/  ULDC UR4, c[0x0][0x244] ;  /* 0x0000910000047ab9 */ /* 0x000fe20000000800 */
[----:B------:R-:W-:-:S02]  /*4b00*/  LOP3.LUT R0, R0, 0x3f0, RZ, 0xc0, !PT ;  /* 0x000003f000007812 */ /* 0x000fc400078ec0ff */
[----:B------:R-:W-:Y:S01]  /*4b10*/  LOP3.LUT R5, R72, 0x800, RZ, 0xc0, !PT ;  /* 0x0000080048057812 */ /* 0x000fe200078ec0ff */
[----:B------:R-:W-:Y:S01]  /*4b20*/  IMAD.IADD R36, R3, 0x1, R2 ;  /* 0x0000000103247824 */ /* 0x000fe200078e0202 */
[C---:B------:R-:W-:Y:S01]  /*4b30*/  ISETP.GE.AND P0, PT, R6.reuse, UR6, PT ;  /* 0x0000000606007c0c */ /* 0x040fe2000bf06270 */
[----:B------:R-:W-:Y:S01]  /*4b40*/  IMAD R6, R6, UR4, RZ ;  /* 0x0000000406067c24 */ /* 0x000fe2000f8e02ff */
[----:B------:R-:W-:Y:S01]  /*4b50*/  IADD3 R37, R0, UR12, R5 ;  /* 0x0000000c00257c10 */ /* 0x000fe2000fffe005 */
[----:B------:R-:W-:Y:S01]  /*4b60*/  ULDC.64 UR4, c[0x0][0x220] ;  /* 0x0000880000047ab9 */ /* 0x000fe20000000a00 */
[----:B------:R-:W-:Y:S01]  /*4b70*/  ISETP.LT.AND P2, PT, R70, UR7, !P0 ;  /* 0x0000000746007c0c */ /* 0x000fe2000c741270 */
[----:B------:R-:W-:Y:S01]  /*4b80*/  STSM.16.M88.4 [R36], R24 ;  /* 0x0000001824007844 */ /* 0x000fe20000000200 */
[----:B------:R-:W-:Y:S01]  /*4b90*/  BAR.SYNC.DEFER_BLOCKING 0x0 ;  /* 0x0000000000007b1d */ /* 0x000fe20000010000 */
[----:B------:R-:W-:Y:S02]  /*4ba0*/  LEA R53, P6, R6, UR4, 0x1 ;  /* 0x0000000406357c11 */ /* 0x000fe4000f8c08ff */
[----:B------:R-:W-:Y:S01]  /*4bb0*/  ISETP.LT.AND P5, PT, R69, UR7, !P0 ;  /* 0x0000000745007c0c */ /* 0x000fe2000c7a1270 */
[----:B0-----:R-:W-:Y:S01]  /*4bc0*/  IMAD R0, R70, R71, RZ ;  /* 0x0000004746007224 */ /* 0x001fe200078e02ff */
[----:B------:R-:W-:-:S02]  /*4bd0*/  LEA.HI.X.SX32 R55, R6, UR5, 0x1, P6 ;  /* 0x0000000506377c11 */ /* 0x000fc4000b0f0eff */
[----:B------:R-:W-:Y:S01]  /*4be0*/  ISETP.LT.AND P3, PT, R68, UR7, !P0 ;  /* 0x0000000744007c0c */ /* 0x000fe2000c761270 */
[----:B------:R-:W-:Y:S01]  /*4bf0*/  IMAD R5, R71, 0x2, R0 ;  /* 0x0000000247057824 */ /* 0x000fe200078e0200 */
[C---:B------:R-:W-:Y:S02]  /*4c00*/  LEA R2, P6, R0.reuse, R53, 0x1 ;  /* 0x0000003500027211 */ /* 0x040fe400078c08ff */
[----:B------:R-:W-:Y:S02]  /*4c10*/  ISETP.LT.AND P4, PT, R67, UR7, !P0 ;  /* 0x0000000743007c0c */ /* 0x000fe4000c781270 */
[----:B------:R-:W-:Y:S01]  /*4c20*/  LEA.HI.X.SX32 R3, R0, R55, 0x1, P6 ;  /* 0x0000003700037211 */ /* 0x000fe200030f0eff */
[----:B------:R-:W-:Y:S01]  /*4c30*/  IMAD R0, R71, 0x2, R5 ;  /* 0x0000000247007824 */ /* 0x000fe200078e0205 */
[----:B------:R-:W-:Y:S02]  /*4c40*/  LEA R4, P6, R5, R53, 0x1 ;  /* 0x0000003505047211 */ /* 0x000fe400078c08ff */
[----:B------:R-:W-:Y:S01]  /*4c50*/  ISETP.LT.AND P1, PT, R66, UR7, !P0 ;  /* 0x0000000742007c0c */ /* 0x000fe2000c721270 */
[----:B------:R-:W-:Y:S01]  /*4c60*/  IMAD R6, R71, 0x2, R0 ;  /* 0x0000000247067824 */ /* 0x000fe200078e0200 */
[----:B------:R-:W-:Y:S01]  /*4c70*/  LEA.HI.X.SX32 R5, R5, R55, 0x1, P6 ;  /* 0x0000003705057211 */ /* 0x000fe200030f0eff */
[----:B------:R-:W0:Y:S01]  /*4c80*/  LDS.128 R44, [R37] ;  /* 0x00000000252c7984 */ /* 0x000e220000000c00 */
[----:B------:R-:W-:Y:S06]  /*4c90*/  BAR.SYNC.DEFER_BLOCKING 0x0 ;  /* 0x0000000000007b1d */ /* 0x000fec0000010000 */
[----:B------:R1:W-:Y:S02]  /*4ca0*/  STSM.16.M88.4 [R36], R32 ;  /* 0x0000002024007844 */ /* 0x0003e40000000200 */
[----:B------:R-:W-:Y:S01]  /*4cb0*/  BAR.SYNC.DEFER_BLOCKING 0x0 ;  /* 0x0000000000007b1d */ /* 0x000fe20000010000 */
[----:B-1----:R-:W-:-:S04]  /*4cc0*/  LEA R32, P6, R0, R53, 0x1 ;  /* 0x0000003500207211 */ /* 0x002fc800078c08ff */
[----:B------:R-:W-:Y:S01]  /*4cd0*/  LEA.HI.X.SX32 R33, R0, R55, 0x1, P6 ;  /* 0x0000003700217211 */ /* 0x000fe200030f0eff */
[----:B------:R-:W-:Y:S01]  /*4ce0*/  IMAD R0, R71, 0x2, R6 ;  /* 0x0000000247007824 */ /* 0x000fe200078e0206 */
[----:B------:R-:W-:-:S04]  /*4cf0*/  LEA R34, P6, R6, R53, 0x1 ;  /* 0x0000003506227211 */ /* 0x000fc800078c08ff */
[----:B------:R-:W-:Y:S01]  /*4d00*/  LEA.HI.X.SX32 R35, R6, R55, 0x1, P6 ;  /* 0x0000003706237211 */ /* 0x000fe200030f0eff */
[----:B------:R-:W-:Y:S01]  /*4d10*/  IMAD R6, R71, 0x2, R0 ;  /* 0x0000000247067824 */ /* 0x000fe200078e0200 */
[----:B------:R-:W1:Y:S01]  /*4d20*/  LDS.128 R28, [R37] ;  /* 0x00000000251c7984 */ /* 0x000e620000000c00 */
[----:B------:R-:W-:Y:S06]  /*4d30*/  BAR.SYNC.DEFER_BLOCKING 0x0 ;  /* 0x0000000000007b1d */ /* 0x000fec0000010000 */
[----:B------:R-:W-:Y:S02]  /*4d40*/  STSM.16.M88.4 [R36], R40 ;  /* 0x0000002824007844 */ /* 0x000fe40000000200 */
[----:B------:R-:W-:Y:S06]  /*4d50*/  BAR.SYNC.DEFER_BLOCKING 0x0 ;  /* 0x0000000000007b1d */ /* 0x000fec0000010000 */
[----:B------:R-:W2:Y:S02]  /*4d60*/  LDS.128 R24, [R37] ;  /* 0x0000000025187984 */ /* 0x000ea40000000c00 */
[----:B------:R-:W-:Y:S06]  /*4d70*/  BAR.SYNC.DEFER_BLOCKING 0x0 ;  /* 0x0000000000007b1d */ /* 0x000fec0000010000 */
[----:B------:R-:W-:Y:S02]  /*4d80*/  STSM.16.M88.4 [R36], R48 ;  /* 0x0000003024007844 */ /* 0x000fe40000000200 */
[----:B------:R-:W-:Y:S06]  /*4d90*/  BAR.SYNC.DEFER_BLOCKING 0x0 ;  /* 0x0000000000007b1d */ /* 0x000fec0000010000 */
[----:B0-----:R0:W-:Y:S01]  /*4da0*/  @P2 STG.E.U16 desc[UR24][R2.64], R44 ;  /* 0x0000002c02002986 */ /* 0x0011e2000c101518 */
[----:B------:R-:W-:-:S03]  /*4db0*/  ISETP.LT.AND P2, PT, R65, UR7, !P0 ;  /* 0x0000000741007c0c */ /* 0x000fc6000c741270 */
[----:B------:R3:W-:Y:S01]  /*4dc0*/  @P5 STG.E.U16 desc[UR24][R4.64], R45 ;  /* 0x0000002d04005986 */ /* 0x0007e2000c101518 */
[----:B------:R-:W-:-:S03]  /*4dd0*/  ISETP.LT.AND P5, PT, R64, UR7, !P0 ;  /* 0x0000000740007c0c */ /* 0x000fc6000c7a1270 */
[----:B------:R4:W-:Y:S01]  /*4de0*/  @P3 STG.E.U16 desc[UR24][R32.64], R46 ;  /* 0x0000002e20003986 */ /* 0x0009e2000c101518 */
[----:B------:R-:W-:Y:S02]  /*4df0*/  ISETP.LT.AND P3, PT, R63, UR7, !P0 ;  /* 0x000000073f007c0c */ /* 0x000fe4000c761270 */
[----:B0-----:R-:W-:Y:S01]  /*4e00*/  LEA R2, P6, R0, R53, 0x1 ;  /* 0x0000003500027211 */ /* 0x001fe200078c08ff */
[----:B------:R0:W-:Y:S01]  /*4e10*/  @P4 STG.E.U16 desc[UR24][R34.64], R47 ;  /* 0x0000002f22004986 */ /* 0x0001e2000c101518 */
[----:B------:R-:W-:Y:S02]  /*4e20*/  PRMT R44, R44, 0x7632, R44 ;  /* 0x000076322c2c7816 */ /* 0x000fe4000000002c */
[----:B------:R-:W-:Y:S01]  /*4e30*/  LEA.HI.X.SX32 R3, R0, R55, 0x1, P6 ;  /* 0x0000003700037211 */ /* 0x000fe200030f0eff */
[----:B------:R-:W-:Y:S01]  /*4e40*/  IMAD R0, R71, 0x2, R6 ;  /* 0x0000000247007824 */ /* 0x000fe200078e0206 */
[----:B---3--:R-:W-:Y:S01]  /*4e50*/  LEA R4, P6, R6, R53, 0x1 ;  /* 0x0000003506047211 */ /* 0x008fe200078c08ff */
[----:B------:R-:W3:Y:S01]  /*4e60*/  LDS.128 R36, [R37] ;  /* 0x0000000025247984 */ /* 0x000ee20000000c00 */
[----:B------:R-:W-:-:S02]  /*4e70*/  PRMT R45, R45, 0x7632, R45 ;  /* 0x000076322d2d7816 */ /* 0x000fc4000000002d */
[----:B------:R-:W-:Y:S01]  /*4e80*/  LEA.HI.X.SX32 R5, R6, R55, 0x1, P6 ;  /* 0x0000003706057211 */ /* 0x000fe200030f0eff */
[C---:B------:R-:W-:Y:S01]  /*4e90*/  IMAD R6, R71.reuse, 0x2, R0 ;  /* 0x0000000247067824 */ /* 0x040fe200078e0200 */
[----:B----4-:R-:W-:Y:S01]  /*4ea0*/  LEA R32, P6, R0, R53, 0x1 ;  /* 0x0000003500207211 */ /* 0x010fe200078c08ff */
[----:B------:R4:W-:Y:S01]  /*4eb0*/  @P1 STG.E.U16 desc[UR24][R2.64], R44 ;  /* 0x0000002c02001986 */ /* 0x0009e2000c101518 */
[----:B------:R-:W-:Y:S02]  /*4ec0*/  PRMT R46, R46, 0x7632, R46 ;  /* 0x000076322e2e7816 */ /* 0x000fe4000000002e */
[----:B------:R-:W-:Y:S01]  /*4ed0*/  LEA.HI.X.SX32 R33, R0, R55, 0x1, P6 ;  /* 0x0000003700217211 */ /* 0x000fe200030f0eff */
[----:B------:R-:W-:Y:S01]  /*4ee0*/  IMAD R0, R71, 0x2, R6 ;  /* 0x0000000247007824 */ /* 0x000fe200078e0206 */
[----:B0-----:R-:W-:Y:S01]  /*4ef0*/  LEA R34, P6, R6, R53, 0x1 ;  /* 0x0000003506227211 */ /* 0x001fe200078c08ff */
[----:B------:R0:W-:Y:S01]  /*4f00*/  @P2 STG.E.U16 desc[UR24][R4.64], R45 ;  /* 0x0000002d04002986 */ /* 0x0001e2000c101518 */
[----:B------:R-:W-:-:S02]  /*4f10*/  ISETP.LT.AND P4, PT, R62, UR7, !P0 ;  /* 0x000000073e007c0c */ /* 0x000fc4000c781270 */
[----:B------:R-:W-:Y:S01]  /*4f20*/  LEA.HI.X.SX32 R35, R6, R55, 0x1, P6 ;  /* 0x0000003706237211 */ /* 0x000fe200030f0eff */
[----:B------:R5:W-:Y:S01]  /*4f30*/  @P5 STG.E.U16 desc[UR24][R32.64], R46 ;  /* 0x0000002e20005986 */ /* 0x000be2000c101518 */
[----:B------:R-:W-:Y:S02]  /*4f40*/  PRMT R47, R47, 0x7632, R47 ;  /* 0x000076322f2f7816 */ /* 0x000fe4000000002f */
[C---:B----4-:R-:W-:Y:S02]  /*4f50*/  LEA R2, P6, R0.reuse, R53, 0x1 ;  /* 0x0000003500027211 */ /* 0x050fe400078c08ff */
[----:B------:R-:W-:Y:S01]  /*4f60*/  ISETP.LT.AND P1, PT, R61, UR7, !P0 ;  /* 0x000000073d007c0c */ /* 0x000fe2000c721270 */
[----:B------:R4:W-:Y:S01]  /*4f70*/  @P3 STG.E.U16 desc[UR24][R34.64], R47 ;  /* 0x0000002f22003986 */ /* 0x0009e2000c101518 */
[----:B------:R-:W-:Y:S01]  /*4f80*/  LEA.HI.X.SX32 R3, R0, R55, 0x1, P6 ;  /* 0x0000003700037211 */ /* 0x000fe200030f0eff */
[----:B0-----:R-:W-:Y:S01]  /*4f90*/  IMAD R5, R71, 0x2, R0 ;  /* 0x0000000247057824 */ /* 0x001fe200078e0200 */
[----:B------:R-:W-:-:S02]  /*4fa0*/  ISETP.LT.AND P2, PT, R60, UR7, !P0 ;  /* 0x000000073c007c0c */ /* 0x000fc4000c741270 */
[----:B------:R-:W-:Y:S01]  /*4fb0*/  ISETP.LT.AND P5, PT, R59, UR7, !P0 ;  /* 0x000000073b007c0c */ /* 0x000fe2000c7a1270 */
[----:B------:R-:W-:Y:S01]  /*4fc0*/  IMAD R0, R71, 0x2, R5 ;  /* 0x0000000247007824 */ /* 0x000fe200078e0205 */
[----:B------:R-:W-:Y:S01]  /*4fd0*/  LEA R4, P6, R5, R53, 0x1 ;  /* 0x0000003505047211 */ /* 0x000fe200078c08ff */
[----:B-1----:R0:W-:Y:S01]  /*4fe0*/  @P4 STG.E.U16 desc[UR24][R2.64], R28 ;  /* 0x0000001c02004986 */ /* 0x0021e2000c101518 */
[----:B------:R-:W-:Y:S01]  /*4ff0*/  ISETP.LT.AND P3, PT, R58, UR7, !P0 ;  /* 0x000000073a007c0c */ /* 0x000fe2000c761270 */
[----:B------:R-:W-:Y:S01]  /*5000*/  IMAD R6, R71, 0x2, R0 ;  /* 0x0000000247067824 */ /* 0x000fe200078e0200 */
[----:B------:R-:W-:Y:S02]  /*5010*/  LEA.HI.X.SX32 R5, R5, R55, 0x1, P6 ;  /* 0x0000003705057211 */ /* 0x000fe400030f0eff */
[C---:B-----5:R-:W-:Y:S02]  /*5020*/  LEA R32, P6, R0.reuse, R53, 0x1 ;  /* 0x0000003500207211 */ /* 0x060fe400078c08ff */
[----:B------:R-:W-:Y:S01]  /*5030*/  ISETP.LT.AND P4, PT, R57, UR7, !P0 ;  /* 0x0000000739007c0c */ /* 0x000fe2000c781270 */
[----:B------:R1:W-:Y:S01]  /*5040*/  @P1 STG.E.U16 desc[UR24][R4.64], R29 ;  /* 0x0000001d04001986 */ /* 0x0003e2000c101518 */
[----:B------:R-:W-:Y:S01]  /*5050*/  LEA.HI.X.SX32 R33, R0, R55, 0x1, P6 ;  /* 0x0000003700217211 */ /* 0x000fe200030f0eff */
[----:B------:R-:W-:Y:S01]  /*5060*/  IMAD R0, R71, 0x2, R6 ;  /* 0x0000000247007824 */ /* 0x000fe200078e0206 */
[----:B----4-:R-:W-:-:S02]  /*5070*/  LEA R34, P6, R6, R53, 0x1 ;  /* 0x0000003506227211 */ /* 0x010fc400078c08ff */
[----:B0-----:R-:W-:Y:S01]  /*5080*/  PRMT R28, R28, 0x7632, R28 ;  /* 0x000076321c1c7816 */ /* 0x001fe2000000001c */
[----:B------:R-:W-:Y:S01]  /*5090*/  @P2 STG.E.U16 desc[UR24][R32.64], R30 ;  /* 0x0000001e20002986 */ /* 0x000fe2000c101518 */
[----:B------:R-:W-:Y:S01]  /*50a0*/  LEA.HI.X.SX32 R35, R6, R55, 0x1, P6 ;  /* 0x0000003706237211 */ /* 0x000fe200030f0eff */
[----:B------:R-:W-:Y:S01]  /*50b0*/  IMAD R6, R71, 0x2, R0 ;  /* 0x0000000247067824 */ /* 0x000fe200078e0200 */
[C---:B------:R-:W-:Y:S02]  /*50c0*/  LEA R2, P6, R0.reuse, R53, 0x1 ;  /* 0x0000003500027211 */ /* 0x040fe400078c08ff */
[----:B------:R-:W-:Y:S01]  /*50d0*/  ISETP.LT.AND P2, PT, R23, UR7, !P0 ;  /* 0x0000000717007c0c */ /* 0x000fe2000c741270 */
[----:B------:R-:W-:Y:S01]  /*50e0*/  @P5 STG.E.U16 desc[UR24][R34.64], R31 ;  /* 0x0000001f22005986 */ /* 0x000fe2000c101518 */
[----:B------:R-:W-:Y:S01]  /*50f0*/  LEA.HI.X.SX32 R3, R0, R55, 0x1, P6 ;  /* 0x0000003700037211 */ /* 0x000fe200030f0eff */
[----:B------:R-:W-:Y:S01]  /*5100*/  IMAD R0, R71, 0x2, R6 ;  /* 0x0000000247007824 */ /* 0x000fe200078e0206 */
[----:B-1----:R-:W-:-:S02]  /*5110*/  LEA R4, P6, R6, R53, 0x1 ;  /* 0x0000003506047211 */ /* 0x002fc400078c08ff */
[----:B------:R-:W-:Y:S01]  /*5120*/  PRMT R29, R29, 0x7632, R29 ;  /* 0x000076321d1d7816 */ /* 0x000fe2000000001d */
[----:B------:R-:W-:Y:S01]  /*5130*/  @P3 STG.E.U16 desc[UR24][R2.64], R28 ;  /* 0x0000001c02003986 */ /* 0x000fe2000c101518 */
[----:B------:R-:W-:Y:S01]  /*5140*/  LEA.HI.X.SX32 R5, R6, R55, 0x1, P6 ;  /* 0x0000003706057211 */ /* 0x000fe200030f0eff */
[C---:B------:R-:W-:Y:S01]  /*5150*/  IMAD R6, R71.reuse, 0x2, R0 ;  /* 0x0000000247067824 */ /* 0x040fe200078e0200 */
[----:B------:R-:W-:Y:S02]  /*5160*/  ISETP.LT.AND P5, PT, R22, UR7, !P0 ;  /* 0x0000000716007c0c */ /* 0x000fe4000c7a1270 */
[----:B------:R-:W-:Y:S01]  /*5170*/  LEA R22, P6, R0, R53, 0x1 ;  /* 0x0000003500167211 */ /* 0x000fe200078c08ff */
[----:B------:R0:W-:Y:S01]  /*5180*/  @P4 STG.E.U16 desc[UR24][R4.64], R29 ;  /* 0x0000001d04004986 */ /* 0x0001e2000c101518 */
[----:B------:R-:W-:Y:S02]  /*5190*/  ISETP.LT.AND P4, PT, R20, UR7, !P0 ;  /* 0x0000000714007c0c */ /* 0x000fe4000c781270 */
[----:B------:R-:W-:Y:S01]  /*51a0*/  LEA.HI.X.SX32 R23, R0, R55, 0x1, P6 ;  /* 0x0000003700177211 */ /* 0x000fe200030f0eff */
[----:B------:R-:W-:Y:S01]  /*51b0*/  IMAD R0, R71, 0x2, R6 ;  /* 0x0000000247007824 */ /* 0x000fe200078e0206 */
[----:B------:R-:W-:-:S02]  /*51c0*/  ISETP.LT.AND P1, PT, R56, UR7, !P0 ;  /* 0x0000000738007c0c */ /* 0x000fc4000c721270 */
[C---:B------:R-:W-:Y:S02]  /*51d0*/  LEA R20, P6, R6.reuse, R53, 0x1 ;  /* 0x0000003506147211 */ /* 0x040fe400078c08ff */
[----:B------:R-:W-:Y:S02]  /*51e0*/  ISETP.LT.AND P3, PT, R21, UR7, !P0 ;  /* 0x0000000715007c0c */ /* 0x000fe4000c761270 */
[----:B------:R-:W-:Y:S01]  /*51f0*/  LEA.HI.X.SX32 R21, R6, R55, 0x1, P6 ;  /* 0x0000003706157211 */ /* 0x000fe200030f0eff */
[----:B0-----:R-:W-:Y:S01]  /*5200*/  IMAD R5, R71, 0x2, R0 ;  /* 0x0000000247057824 */ /* 0x001fe200078e0200 */
[----:B------:R-:W-:Y:S02]  /*5210*/  LEA R2, P6, R0, R53, 0x1 ;  /* 0x0000003500027211 */ /* 0x000fe400078c08ff */
[----:B------:R-:W-:Y:S02]  /*5220*/  PRMT R30, R30, 0x7632, R30 ;  /* 0x000076321e1e7816 */ /* 0x000fe4000000001e */
[----:B------:R-:W-:-:S02]  /*5230*/  PRMT R31, R31, 0x7632, R31 ;  /* 0x000076321f1f7816 */ /* 0x000fc4000000001f */
[----:B------:R-:W-:Y:S01]  /*5240*/  LEA.HI.X.SX32 R3, R0, R55, 0x1, P6 ;  /* 0x0000003700037211 */ /* 0x000fe200030f0eff */
[----:B------:R-:W-:Y:S01]  /*5250*/  IMAD R0, R71, 0x2, R5 ;  /* 0x0000000247007824 */ /* 0x000fe200078e0205 */
[----:B------:R-:W-:Y:S01]  /*5260*/  LEA R4, P6, R5, R53, 0x1 ;  /* 0x0000003505047211 */ /* 0x000fe200078c08ff */
[----:B------:R-:W-:Y:S01]  /*5270*/  @P1 STG.E.U16 desc[UR24][R22.64], R30 ;  /* 0x0000001e16001986 */ /* 0x000fe2000c101518 */
[----:B------:R-:W-:Y:S01]  /*5280*/  ISETP.LT.AND P1, PT, R19, UR7, !P0 ;  /* 0x0000000713007c0c */ /* 0x000fe2000c721270 */
[----:B------:R-:W-:Y:S01]  /*5290*/  IMAD R6, R71, 0x2, R0 ;  /* 0x0000000247067824 */ /* 0x000fe200078e0200 */
[----:B------:R-:W-:Y:S01]  /*52a0*/  LEA.HI.X.SX32 R5, R5, R55, 0x1, P6 ;  /* 0x0000003705057211 */ /* 0x000fe200030f0eff */
[----:B------:R-:W-:Y:S01]  /*52b0*/  @P2 STG.E.U16 desc[UR24][R20.64], R31 ;  /* 0x0000001f14002986 */ /* 0x000fe2000c101518 */
[----:B------:R-:W-:Y:S02]  /*52c0*/  ISETP.LT.AND P2, PT, R18, UR7, !P0 ;  /* 0x0000000712007c0c */ /* 0x000fe4000c741270 */
[----:B------:R-:W-:Y:S01]  /*52d0*/  LEA R18, P6, R0, R53, 0x1 ;  /* 0x0000003500127211 */ /* 0x000fe200078c08ff */
[----:B--2---:R0:W-:Y:S01]  /*52e0*/  @P5 STG.E.U16 desc[UR24][R2.64], R24 ;  /* 0x0000001802005986 */ /* 0x0041e2000c101518 */
[----:B------:R-:W-:-:S02]  /*52f0*/  ISETP.LT.AND P5, PT, R17, UR7, !P0 ;  /* 0x0000000711007c0c */ /* 0x000fc4000c7a1270 */
[----:B------:R-:W-:Y:S01]  /*5300*/  LEA.HI.X.SX32 R19, R0, R55, 0x1, P6 ;  /* 0x0000003700137211 */ /* 0x000fe200030f0eff */
[----:B------:R1:W-:Y:S01]  /*5310*/  @P3 STG.E.U16 desc[UR24][R4.64], R25 ;  /* 0x0000001904003986 */ /* 0x0003e2000c101518 */
[----:B------:R-:W-:Y:S01]  /*5320*/  ISETP.LT.AND P3, PT, R16, UR7, !P0 ;  /* 0x0000000710007c0c */ /* 0x000fe2000c761270 */
[----:B------:R-:W-:Y:S01]  /*5330*/  IMAD R0, R71, 0x2, R6 ;  /* 0x0000000247007824 */ /* 0x000fe200078e0206 */
[C---:B------:R-:W-:Y:S01]  /*5340*/  LEA R16, P6, R6.reuse, R53, 0x1 ;  /* 0x0000003506107211 */ /* 0x040fe200078c08ff */
[----:B------:R2:W-:Y:S01]  /*5350*/  @P4 STG.E.U16 desc[UR24][R18.64], R26 ;  /* 0x0000001a12004986 */ /* 0x0005e2000c101518 */
[----:B------:R-:W-:Y:S02]  /*5360*/  ISETP.LT.AND P4, PT, R15, UR7, !P0 ;  /* 0x000000070f007c0c */ /* 0x000fe4000c781270 */
[----:B------:R-:W-:Y:S01]  /*5370*/  LEA.HI.X.SX32 R17, R6, R55, 0x1, P6 ;  /* 0x0000003706117211 */ /* 0x000fe200030f0eff */
[----:B------:R-:W-:Y:S01]  /*5380*/  IMAD R6, R71, 0x2, R0 ;  /* 0x0000000247067824 */ /* 0x000fe200078e0200 */
[----:B0-----:R-:W-:-:S02]  /*5390*/  LEA R2, P6, R0, R53, 0x1 ;  /* 0x0000003500027211 */ /* 0x001fc400078c08ff */
[----:B------:R-:W-:Y:S01]  /*53a0*/  PRMT R24, R24, 0x7632, R24 ;  /* 0x0000763218187816 */ /* 0x000fe20000000018 */
[----:B------:R-:W-:Y:S01]  /*53b0*/  @P1 STG.E.U16 desc[UR24][R16.64], R27 ;  /* 0x0000001b10001986 */ /* 0x000fe2000c101518 */
[----:B------:R-:W-:Y:S01]  /*53c0*/  LEA.HI.X.SX32 R3, R0, R55, 0x1, P6 ;  /* 0x0000003700037211 */ /* 0x000fe200030f0eff */
[----:B------:R-:W-:Y:S01]  /*53d0*/  IMAD R0, R71, 0x2, R6 ;  /* 0x0000000247007824 */ /* 0x000fe200078e0206 */
[C---:B-1----:R-:W-:Y:S02]  /*53e0*/  LEA R4, P6, R6.reuse, R53, 0x1 ;  /* 0x0000003506047211 */ /* 0x042fe400078c08ff */
[----:B------:R-:W-:Y:S01]  /*53f0*/  PRMT R25, R25, 0x7632, R25 ;  /* 0x0000763219197816 */ /* 0x000fe20000000019 */
[----:B------:R0:W-:Y:S01]  /*5400*/  @P2 STG.E.U16 desc[UR24][R2.64], R24 ;  /* 0x0000001802002986 */ /* 0x0001e2000c101518 */
[----:B------:R-:W-:Y:S01]  /*5410*/  LEA.HI.X.SX32 R5, R6, R55, 0x1, P6 ;  /* 0x0000003706057211 */ /* 0x000fe200030f0eff */
[----:B------:R-:W-:Y:S01]  /*5420*/  IMAD R6, R71, 0x2, R0 ;  /* 0x0000000247067824 */ /* 0x000fe200078e0200 */
[----:B------:R-:W-:-:S02]  /*5430*/  ISETP.LT.AND P1, PT, R14, UR7, !P0 ;  /* 0x000000070e007c0c */ /* 0x000fc4000c721270 */
[----:B------:R-:W-:Y:S01]  /*5440*/  LEA R14, P6, R0, R53, 0x1 ;  /* 0x00000035000e7211 */ /* 0x000fe200078c08ff */
[----:B------:R1:W-:Y:S01]  /*5450*/  @P5 STG.E.U16 desc[UR24][R4.64], R25 ;  /* 0x0000001904005986 */ /* 0x0003e2000c101518 */
[----:B------:R-:W-:Y:S02]  /*5460*/  ISETP.LT.AND P5, PT, R12, UR7, !P0 ;  /* 0x000000070c007c0c */ /* 0x000fe4000c7a1270 */
[----:B------:R-:W-:Y:S01]  /*5470*/  LEA.HI.X.SX32 R15, R0, R55, 0x1, P6 ;  /* 0x00000037000f7211 */ /* 0x000fe200030f0eff */
[----:B------:R-:W-:Y:S01]  /*5480*/  IMAD R0, R71, 0x2, R6 ;  /* 0x0000000247007824 */ /* 0x000fe200078e0206 */
[----:B------:R-:W-:Y:S02]  /*5490*/  LEA R12, P6, R6, R53, 0x1 ;  /* 0x00000035060c7211 */ /* 0x000fe400078c08ff */
[----:B--2---:R-:W-:Y:S02]  /*54a0*/  PRMT R26, R26, 0x7632, R26 ;  /* 0x000076321a1a7816 */ /* 0x004fe4000000001a */
[----:B------:R-:W-:-:S02]  /*54b0*/  ISETP.LT.AND P2, PT, R13, UR7, !P0 ;  /* 0x000000070d007c0c */ /* 0x000fc4000c741270 */
[----:B------:R-:W-:Y:S01]  /*54c0*/  LEA.HI.X.SX32 R13, R6, R55, 0x1, P6 ;  /* 0x00000037060d7211 */ /* 0x000fe200030f0eff */
[C---:B------:R-:W-:Y:S01]  /*54d0*/  IMAD R6, R71.reuse, 0x2, R0 ;  /* 0x0000000247067824 */ /* 0x040fe200078e0200 */
[----:B------:R2:W-:Y:S01]  /*54e0*/  @P3 STG.E.U16 desc[UR24][R14.64], R26 ;  /* 0x0000001a0e003986 */ /* 0x0005e2000c101518 */
[-C--:B0-----:R-:W-:Y:S02]  /*54f0*/  LEA R2, P3, R0, R53.reuse, 0x1 ;  /* 0x0000003500027211 */ /* 0x081fe400078608ff */
[C---:B------:R-:W-:Y:S01]  /*5500*/  IMAD R16, R71.reuse, 0x2, R6 ;  /* 0x0000000247107824 */ /* 0x040fe200078e0206 */
[----:B-1----:R-:W-:Y:S02]  /*5510*/  LEA R4, P6, R6, R53, 0x1 ;  /* 0x0000003506047211 */ /* 0x002fe400078c08ff */
[----:B------:R-:W-:Y:S01]  /*5520*/  LEA.HI.X.SX32 R3, R0, R55, 0x1, P3 ;  /* 0x0000003700037211 */ /* 0x000fe200018f0eff */
[----:B------:R-:W-:Y:S01]  /*5530*/  IMAD R0, R71, 0x2, R16 ;  /* 0x0000000247007824 */ /* 0x000fe200078e0210 */
[----:B------:R-:W-:-:S02]  /*5540*/  PRMT R27, R27, 0x7632, R27 ;  /* 0x000076321b1b7816 */ /* 0x000fc4000000001b */
[----:B------:R-:W-:Y:S01]  /*5550*/  LEA.HI.X.SX32 R5, R6, R55, 0x1, P6 ;  /* 0x0000003706057211 */ /* 0x000fe200030f0eff */
[----:B------:R-:W-:Y:S01]  /*5560*/  IMAD R6, R71, 0x2, R0 ;  /* 0x0000000247067824 */ /* 0x000fe200078e0200 */
[----:B------:R-:W-:Y:S01]  /*5570*/  ISETP.LT.AND P3, PT, R10, UR7, !P0 ;  /* 0x000000070a007c0c */ /* 0x000fe2000c761270 */
[----:B------:R0:W-:Y:S01]  /*5580*/  @P4 STG.E.U16 desc[UR24][R12.64], R27 ;  /* 0x0000001b0c004986 */ /* 0x0001e2000c101518 */
[----:B------:R-:W-:Y:S01]  /*5590*/  ISETP.LT.AND P4, PT, R11, UR7, !P0 ;  /* 0x000000070b007c0c */ /* 0x000fe2000c781270 */
[C---:B------:R-:W-:Y:S01]  /*55a0*/  IMAD R17, R71.reuse, 0x2, R6 ;  /* 0x0000000247117824 */ /* 0x040fe200078e0206 */
[-C--:B--2---:R-:W-:Y:S01]  /*55b0*/  LEA R14, P6, R6, R53.reuse, 0x1 ;  /* 0x00000035060e7211 */ /* 0x084fe200078c08ff */
[----:B---3--:R1:W-:Y:S01]  /*55c0*/  @P1 STG.E.U16 desc[UR24][R2.64], R36 ;  /* 0x0000002402001986 */ /* 0x0083e2000c101518 */
[----:B------:R-:W-:Y:S02]  /*55d0*/  LEA R10, P1, R16, R53, 0x1 ;  /* 0x00000035100a7211 */ /* 0x000fe400078208ff */
[-C--:B------:R-:W-:Y:S01]  /*55e0*/  LEA.HI.X.SX32 R15, R6, R55.reuse, 0x1, P6 ;  /* 0x00000037060f7211 */ /* 0x080fe200030f0eff */
[----:B------:R2:W-:Y:S01]  /*55f0*/  @P2 STG.E.U16 desc[UR24][R4.64], R37 ;  /* 0x0000002504002986 */ /* 0x0005e2000c101518 */
[----:B------:R-:W-:Y:S01]  /*5600*/  LEA.HI.X.SX32 R11, R16, R55, 0x1, P1 ;  /* 0x00000037100b7211 */ /* 0x000fe200008f0eff */
[----:B------:R-:W-:Y:S01]  /*5610*/  IMAD R16, R71, 0x2, R17 ;  /* 0x0000000247107824 */ /* 0x000fe200078e0211 */
[----:B0-----:R-:W-:-:S03]  /*5620*/  LEA R12, P2, R0, R53, 0x1 ;  /* 0x00000035000c7211 */ /* 0x001fc600078408ff */
[----:B------:R0:W-:Y:S01]  /*5630*/  @P5 STG.E.U16 desc[UR24][R10.64], R38 ;  /* 0x000000260a005986 */ /* 0x0001e2000c101518 */
[----:B------:R-:W-:Y:S01]  /*5640*/  LEA.HI.X.SX32 R13, R0, R55, 0x1, P2 ;  /* 0x00000037000d7211 */ /* 0x000fe200010f0eff */
[----:B------:R-:W-:Y:S01]  /*5650*/  IMAD R0, R71, 0x2, R16 ;  /* 0x0000000247007824 */ /* 0x000fe200078e0210 */
[-C--:B-1----:R-:W-:Y:S02]  /*5660*/  LEA R2, P6, R17, R53.reuse, 0x1 ;  /* 0x0000003511027211 */ /* 0x082fe400078c08ff */
[C---:B--2---:R-:W-:Y:S01]  /*5670*/  LEA R4, P1, R16.reuse, R53, 0x1 ;  /* 0x0000003510047211 */ /* 0x044fe200078208ff */
[----:B------:R0:W-:Y:S01]  /*5680*/  @P4 STG.E.U16 desc[UR24][R12.64], R39 ;  /* 0x000000270c004986 */ /* 0x0001e2000c101518 */
[----:B------:R-:W-:Y:S02]  /*5690*/  ISETP.LT.AND P2, PT, R9, UR7, !P0 ;  /* 0x0000000709007c0c */ /* 0x000fe4000c741270 */
[----:B------:R-:W-:Y:S02]  /*56a0*/  LEA.HI.X.SX32 R5, R16, R55, 0x1, P1 ;  /* 0x0000003710057211 */ /* 0x000fe400008f0eff */
[----:B------:R-:W-:-:S02]  /*56b0*/  ISETP.LT.AND P1, PT, R8, UR7, !P0 ;  /* 0x0000000708007c0c */ /* 0x000fc4000c721270 */
[----:B------:R-:W-:Y:S02]  /*56c0*/  ISETP.LT.AND P0, PT, R7, UR7, !P0 ;  /* 0x0000000707007c0c */ /* 0x000fe4000c701270 */
[----:B------:R-:W-:Y:S02]  /*56d0*/  LEA.HI.X.SX32 R3, R17, R55, 0x1, P6 ;  /* 0x0000003711037211 */ /* 0x000fe400030f0eff */
[----:B------:R-:W-:Y:S02]  /*56e0*/  LEA R6, P6, R0, R53, 0x1 ;  /* 0x0000003500067211 */ /* 0x000fe400078c08ff */
[----:B------:R-:W-:Y:S02]  /*56f0*/  PRMT R36, R36, 0x7632, R36 ;  /* 0x0000763224247816 */ /* 0x000fe40000000024 */
[----:B------:R-:W-:Y:S02]  /*5700*/  LEA.HI.X.SX32 R7, R0, R55, 0x1, P6 ;  /* 0x0000003700077211 */ /* 0x000fe400030f0eff */
[----:B------:R-:W-:Y:S01]  /*5710*/  PRMT R37, R37, 0x7632, R37 ;  /* 0x0000763225257816 */ /* 0x000fe20000000025 */
[----:B------:R0:W-:Y:S01]  /*5720*/  @P3 STG.E.U16 desc[UR24][R14.64], R36 ;  /* 0x000000240e003986 */ /* 0x0001e2000c101518 */
[----:B------:R-:W-:-:S03]  /*5730*/  PRMT R0, R38, 0x7632, R0 ;  /* 0x0000763226007816 */ /* 0x000fc60000000000 */
[----:B------:R0:W-:Y:S04]  /*5740*/  @P2 STG.E.U16 desc[UR24][R2.64], R37 ;  /* 0x0000002502002986 */ /* 0x0001e8000c101518 */
[----:B------:R0:W-:Y:S01]  /*5750*/  @P1 STG.E.U16 desc[UR24][R4.64], R0 ;  /* 0x0000000004001986 */ /* 0x0001e2000c101518 */
[----:B------:R-:W-:Y:S05]  /*5760*/  @!P0 EXIT ;  /* 0x000000000000894d */ /* 0x000fea0003800000 */
[----:B0-----:R-:W-:-:S05]  /*5770*/  PRMT R3, R39, 0x7632, R3 ;  /* 0x0000763227037816 */ /* 0x001fca0000000003 */
[----:B------:R-:W-:Y:S01]  /*5780*/  STG.E.U16 desc[UR24][R6.64], R3 ;  /* 0x0000000306007986 */ /* 0x000fe2000c101518 */
[----:B------:R-:W-:Y:S05]  /*5790*/  EXIT ;  /* 0x000000000000794d */ /* 0x000fea0003800000 */
.L_x_2:
[----:B------:R-:W-:-:S00]  /*57a0*/  BRA `(.L_x_2) ;  /* 0xfffffffc00fc7947 */ /* 0x000fc0000383ffff */
[----:B------:R-:W-:-:S00]  /*57b0*/  NOP ;  /* 0x0000000000007918 */ /* 0x000fc00000000000 */
        /* <DEDUP_REMOVED lines=12> */
.L_x_3:


//--------------------- .nv.shared.matmul_kernel  --------------------------
	.section	.nv.shared.matmul_kernel,"aw",@nobits
	.sectionflags	@""
	.align	16
	.zero		1024


//--------------------- .nv.shared.reserved.0     --------------------------
	.section	.nv.shared.reserved.0,"aw",@nobits
	.weak		__nv_reservedSMEM_offset_0_alias
	.size		__nv_reservedSMEM_offset_0_alias, 0, 0
	.other		__nv_reservedSMEM_offset_0_alias,@"STO_CUDA_RESERVED_SHARED STV_DEFAULT"
__nv_reservedSMEM_offset_0_alias:
	.zero		0


//--------------------- .nv.constant0.matmul_kernel --------------------------
	.section	.nv.constant0.matmul_kernel,"a",@progbits
	.sectionflags	@""
	.align	4
.nv.constant0.matmul_kernel:
	.zero		608


//--------------------- SYMBOLS --------------------------

	.type		.nv.reservedSmem.offset0,@object
	.size		.nv.reservedSmem.offset0,0x4
